	.target	sm_90a

	.elftype	@"ET_EXEC"


//--------------------- .note.nv.tkinfo           --------------------------
	.section	.note.nv.tkinfo,"",@"SHT_NOTE"
	.sectionflags	@"SHF_NOTE_NV_TKINFO"
	.tkinfo
        /*0018*/ 	.word	0x00000002
        /*0030*/ 	.string	""
        /*0030*/ 	.string	"ptxas"
        /*0030*/ 	.string	"Cuda compilation tools, release 13.0, V13.0.88"
        /*0030*/ 	.string	"Build cuda_13.0.r13.0/compiler.36424714_0"
        /*0030*/ 	.string	"-arch sm_90a -m 64 "



//--------------------- .note.nv.cuinfo           --------------------------
	.section	.note.nv.cuinfo,"",@"SHT_NOTE"
	.sectionflags	@"SHF_NOTE_NV_CUINFO"
        /*0018*/ 	.short	0x0002
        /*001a*/ 	.short	0x005a
        /*001c*/ 	.short	0x0082
	.zero		2


//--------------------- .nv.info                  --------------------------
	.section	.nv.info,"",@"SHT_CUDA_INFO"
	.align	4


	//----- nvinfo : EIATTR_REGCOUNT
	.align		4
        /*0000*/ 	.byte	0x04, 0x2f
        /*0002*/ 	.short	(.L_12 - .L_11)
	.align		4
.L_11:
        /*0004*/ 	.word	index@(_ZN7cutlass13device_kernelINS_4gemm6kernel13GemmUniversalIN4cute5tupleIJiiiiEEENS1_10collective13CollectiveMmaINS1_37MainloopSm90TmaGmmaWarpSpecializedFP8ILi28ENS5_IJNS4_1CILi2EEENSA_ILi1EEESC_EEENS1_35KernelTmaWarpSpecializedCooperativeEEENS5_IJNSA_ILi192EEENSA_ILi64EEENSA_ILi32EEEEEENS_12float_e4m3_tENS5_IJlSC_lEEESK_SL_NS4_8TiledMMAINS4_8MMA_AtomIJNS4_4SM904GMMA30MMA_64x64x32_F32E4M3E4M3_SS_TNILNSP_7ScaleInE1ELSR_1EEEEEENS4_6LayoutISD_NS5_IJSC_NSA_ILi0EEESV_EEEEENS5_IJNS4_10UnderscoreESY_SY_EEEEENS4_13SM90_TMA_LOADENS4_14ComposedLayoutINS4_7SwizzleILi1ELi4ELi3EEENS4_18smem_ptr_flag_bitsILi8EEENSU_INS5_IJNSA_ILi8EEESI_EEENS5_IJSI_SC_EEEEEEEvNS4_8identityENS4_23SM90_TMA_LOAD_MULTICASTES1B_vS1C_EENS_8epilogue10collective6detail29Sm90TmaWarpSpecializedAdapterINS1G_15DefaultEpilogueISK_SL_SL_NS1F_6thread17LinearCombinationISK_Li1EffLNS1K_9ScaleType4KindE0ELNS_15FloatRoundStyleE2ESK_EENS1_15EpilogueDefaultEEEEEvvEEEEvNT_6ParamsE)
        /*0008*/ 	.word	0x000000a8


	//----- nvinfo : EIATTR_FRAME_SIZE
	.align		4
.L_12:
        /*000c*/ 	.byte	0x04, 0x11
        /*000e*/ 	.short	(.L_14 - .L_13)
	.align		4
.L_13:
        /*0010*/ 	.word	index@(_ZN7cutlass13device_kernelINS_4gemm6kernel13GemmUniversalIN4cute5tupleIJiiiiEEENS1_10collective13CollectiveMmaINS1_37MainloopSm90TmaGmmaWarpSpecializedFP8ILi28ENS5_IJNS4_1CILi2EEENSA_ILi1EEESC_EEENS1_35KernelTmaWarpSpecializedCooperativeEEENS5_IJNSA_ILi192EEENSA_ILi64EEENSA_ILi32EEEEEENS_12float_e4m3_tENS5_IJlSC_lEEESK_SL_NS4_8TiledMMAINS4_8MMA_AtomIJNS4_4SM904GMMA30MMA_64x64x32_F32E4M3E4M3_SS_TNILNSP_7ScaleInE1ELSR_1EEEEEENS4_6LayoutISD_NS5_IJSC_NSA_ILi0EEESV_EEEEENS5_IJNS4_10UnderscoreESY_SY_EEEEENS4_13SM90_TMA_LOADENS4_14ComposedLayoutINS4_7SwizzleILi1ELi4ELi3EEENS4_18smem_ptr_flag_bitsILi8EEENSU_INS5_IJNSA_ILi8EEESI_EEENS5_IJSI_SC_EEEEEEEvNS4_8identityENS4_23SM90_TMA_LOAD_MULTICASTES1B_vS1C_EENS_8epilogue10collective6detail29Sm90TmaWarpSpecializedAdapterINS1G_15DefaultEpilogueISK_SL_SL_NS1F_6thread17LinearCombinationISK_Li1EffLNS1K_9ScaleType4KindE0ELNS_15FloatRoundStyleE2ESK_EENS1_15EpilogueDefaultEEEEEvvEEEEvNT_6ParamsE)
        /*0014*/ 	.word	0x00000000


	//----- nvinfo : EIATTR_MIN_STACK_SIZE
	.align		4
.L_14:
        /*0018*/ 	.byte	0x04, 0x12
        /*001a*/ 	.short	(.L_16 - .L_15)
	.align		4
.L_15:
        /*001c*/ 	.word	index@(_ZN7cutlass13device_kernelINS_4gemm6kernel13GemmUniversalIN4cute5tupleIJiiiiEEENS1_10collective13CollectiveMmaINS1_37MainloopSm90TmaGmmaWarpSpecializedFP8ILi28ENS5_IJNS4_1CILi2EEENSA_ILi1EEESC_EEENS1_35KernelTmaWarpSpecializedCooperativeEEENS5_IJNSA_ILi192EEENSA_ILi64EEENSA_ILi32EEEEEENS_12float_e4m3_tENS5_IJlSC_lEEESK_SL_NS4_8TiledMMAINS4_8MMA_AtomIJNS4_4SM904GMMA30MMA_64x64x32_F32E4M3E4M3_SS_TNILNSP_7ScaleInE1ELSR_1EEEEEENS4_6LayoutISD_NS5_IJSC_NSA_ILi0EEESV_EEEEENS5_IJNS4_10UnderscoreESY_SY_EEEEENS4_13SM90_TMA_LOADENS4_14ComposedLayoutINS4_7SwizzleILi1ELi4ELi3EEENS4_18smem_ptr_flag_bitsILi8EEENSU_INS5_IJNSA_ILi8EEESI_EEENS5_IJSI_SC_EEEEEEEvNS4_8identityENS4_23SM90_TMA_LOAD_MULTICASTES1B_vS1C_EENS_8epilogue10collective6detail29Sm90TmaWarpSpecializedAdapterINS1G_15DefaultEpilogueISK_SL_SL_NS1F_6thread17LinearCombinationISK_Li1EffLNS1K_9ScaleType4KindE0ELNS_15FloatRoundStyleE2ESK_EENS1_15EpilogueDefaultEEEEEvvEEEEvNT_6ParamsE)
        /*0020*/ 	.word	0x00000000
.L_16:


//--------------------- .nv.compat                --------------------------
	.section	.nv.compat,"",@"SHT_CUDA_COMPAT_INFO"
	.align	4
        /*0000*/ 	.byte	0x02, 0x09, 0x01, 0x00, 0x02, 0x02, 0x04, 0x00, 0x02, 0x05, 0x05, 0x00, 0x03, 0x07, 0x01, 0x01
        /*0010*/ 	.byte	0x02, 0x03, 0x01, 0x00, 0x02, 0x06, 0x01, 0x00, 0x04, 0x0b, 0x08, 0x00, 0x00, 0x00, 0x00, 0x00
        /*0020*/ 	.byte	0x00, 0x00, 0x00, 0x00


//--------------------- .nv.info._ZN7cutlass13device_kernelINS_4gemm6kernel13GemmUniversalIN4cute5tupleIJiiiiEEENS1_10collective13CollectiveMmaINS1_37MainloopSm90TmaGmmaWarpSpecializedFP8ILi28ENS5_IJNS4_1CILi2EEENSA_ILi1EEESC_EEENS1_35KernelTmaWarpSpecializedCooperativeEEENS5_IJNSA_ILi192EEENSA_ILi64EEENSA_ILi32EEEEEENS_12float_e4m3_tENS5_IJlSC_lEEESK_SL_NS4_8TiledMMAINS4_8MMA_AtomIJNS4_4SM904GMMA30MMA_64x64x32_F32E4M3E4M3_SS_TNILNSP_7ScaleInE1ELSR_1EEEEEENS4_6LayoutISD_NS5_IJSC_NSA_ILi0EEESV_EEEEENS5_IJNS4_10UnderscoreESY_SY_EEEEENS4_13SM90_TMA_LOADENS4_14ComposedLayoutINS4_7SwizzleILi1ELi4ELi3EEENS4_18smem_ptr_flag_bitsILi8EEENSU_INS5_IJNSA_ILi8EEESI_EEENS5_IJSI_SC_EEEEEEEvNS4_8identityENS4_23SM90_TMA_LOAD_MULTICASTES1B_vS1C_EENS_8epilogue10collective6detail29Sm90TmaWarpSpecializedAdapterINS1G_15DefaultEpilogueISK_SL_SL_NS1F_6thread17LinearCombinationISK_Li1EffLNS1K_9ScaleType4KindE0ELNS_15FloatRoundStyleE2ESK_EENS1_15EpilogueDefaultEEEEEvvEEEEvNT_6ParamsE --------------------------
	.section	.nv.info._ZN7cutlass13device_kernelINS_4gemm6kernel13GemmUniversalIN4cute5tupleIJiiiiEEENS1_10collective13CollectiveMmaINS1_37MainloopSm90TmaGmmaWarpSpecializedFP8ILi28ENS5_IJNS4_1CILi2EEENSA_ILi1EEESC_EEENS1_35KernelTmaWarpSpecializedCooperativeEEENS5_IJNSA_ILi192EEENSA_ILi64EEENSA_ILi32EEEEEENS_12float_e4m3_tENS5_IJlSC_lEEESK_SL_NS4_8TiledMMAINS4_8MMA_AtomIJNS4_4SM904GMMA30MMA_64x64x32_F32E4M3E4M3_SS_TNILNSP_7ScaleInE1ELSR_1EEEEEENS4_6LayoutISD_NS5_IJSC_NSA_ILi0EEESV_EEEEENS5_IJNS4_10UnderscoreESY_SY_EEEEENS4_13SM90_TMA_LOADENS4_14ComposedLayoutINS4_7SwizzleILi1ELi4ELi3EEENS4_18smem_ptr_flag_bitsILi8EEENSU_INS5_IJNSA_ILi8EEESI_EEENS5_IJSI_SC_EEEEEEEvNS4_8identityENS4_23SM90_TMA_LOAD_MULTICASTES1B_vS1C_EENS_8epilogue10collective6detail29Sm90TmaWarpSpecializedAdapterINS1G_15DefaultEpilogueISK_SL_SL_NS1F_6thread17LinearCombinationISK_Li1EffLNS1K_9ScaleType4KindE0ELNS_15FloatRoundStyleE2ESK_EENS1_15EpilogueDefaultEEEEEvvEEEEvNT_6ParamsE,"",@"SHT_CUDA_INFO"
	.sectionflags	@""
	.align	4


	//----- nvinfo : EIATTR_CUDA_API_VERSION
	.align		4
        /*0000*/ 	.byte	0x04, 0x37
        /*0002*/ 	.short	(.L_18 - .L_17)
.L_17:
        /*0004*/ 	.word	0x00000082


	//----- nvinfo : EIATTR_KPARAM_INFO
	.align		4
.L_18:
        /*0008*/ 	.byte	0x04, 0x17
        /*000a*/ 	.short	(.L_20 - .L_19)
.L_19:
        /*000c*/ 	.word	0x00000000
        /*0010*/ 	.short	0x0000
        /*0012*/ 	.short	0x0070
        /*0014*/ 	.byte	0x00, 0xf0, 0x01, 0x10


	//----- nvinfo : EIATTR_SPARSE_MMA_MASK
	.align		4
.L_20:
        /*0018*/ 	.byte	0x03, 0x50
        /*001a*/ 	.short	0x0000


	//----- nvinfo : EIATTR_MAXREG_COUNT
	.align		4
        /*001c*/ 	.byte	0x03, 0x1b
        /*001e*/ 	.short	0x00a8


	//----- nvinfo : EIATTR_NUM_BARRIERS
	.align		4
        /*0020*/ 	.byte	0x02, 0x4c
        /*0022*/ 	.byte	0x01
	.zero		1


	//----- nvinfo : EIATTR_MERCURY_ISA_VERSION
	.align		4
        /*0024*/ 	.byte	0x03, 0x5f
        /*0026*/ 	.short	0x0101


	//----- nvinfo : EIATTR_INT_WARP_WIDE_INSTR_OFFSETS
	.align		4
        /*0028*/ 	.byte	0x04, 0x31
        /*002a*/ 	.short	(.L_22 - .L_21)


	//   ....[0]....
.L_21:
        /*002c*/ 	.word	0x000007d0


	//   ....[1]....
        /*0030*/ 	.word	0x00000800


	//   ....[2]....
        /*0034*/ 	.word	0x00000980


	//----- nvinfo : EIATTR_COOP_GROUP_MASK_REGIDS
	.align		4
.L_22:
        /*0038*/ 	.byte	0x04, 0x29
        /*003a*/ 	.short	(.L_24 - .L_23)


	//   ....[0]....
.L_23:
        /*003c*/ 	.word	0xffffffff


	//   ....[1]....
        /*0040*/ 	.word	0xffffffff


	//   ....[2]....
        /*0044*/ 	.word	0xffffffff


	//   ....[3]....
        /*0048*/ 	.word	0xffffffff


	//   ....[4]....
        /*004c*/ 	.word	0xffffffff


	//   ....[5]....
        /*0050*/ 	.word	0xffffffff


	//----- nvinfo : EIATTR_COOP_GROUP_INSTR_OFFSETS
	.align		4
.L_24:
        /*0054*/ 	.byte	0x04, 0x28
        /*0056*/ 	.short	(.L_26 - .L_25)


	//   ....[0]....
.L_25:
        /*0058*/ 	.word	0x00000060


	//   ....[1]....
        /*005c*/ 	.word	0x00000070


	//   ....[2]....
        /*0060*/ 	.word	0x00000130


	//   ....[3]....
        /*0064*/ 	.word	0x00000600


	//   ....[4]....
        /*0068*/ 	.word	0x00000b20


	//   ....[5]....
        /*006c*/ 	.word	0x000015a0


	//----- nvinfo : EIATTR_REG_RECONFIG
	.align		4
.L_26:
        /*0070*/ 	.byte	0x01, 0x54
	.zero		2


	//----- nvinfo : EIATTR_MBARRIER_INSTR_OFFSETS
	.align		4
        /*0074*/ 	.byte	0x04, 0x39
        /*0076*/ 	.short	(.L_28 - .L_27)


	//   ....[0]....
.L_27:
        /*0078*/ 	.word	0x00000250
        /*007c*/ 	.word	0x000000ff
        /*0080*/ 	.word	0x00000000
        /*0084*/ 	.short	0x0100
        /*0086*/ 	.byte	0x08
	.zero		1


	//   ....[1]....
        /*0088*/ 	.word	0x00000260
        /*008c*/ 	.word	0x000000ff
        /*0090*/ 	.word	0x000000e0
        /*0094*/ 	.short	0x0100
        /*0096*/ 	.byte	0x08
	.zero		1


	//   ....[2]....
        /*0098*/ 	.word	0x00000270
        /*009c*/ 	.word	0x000000ff
        /*00a0*/ 	.word	0x00000008
        /*00a4*/ 	.short	0x0100
        /*00a6*/ 	.byte	0x08
	.zero		1


	//   ....[3]....
        /*00a8*/ 	.word	0x00000280
        /*00ac*/ 	.word	0x000000ff
        /*00b0*/ 	.word	0x000000e8
        /*00b4*/ 	.short	0x0100
        /*00b6*/ 	.byte	0x08
	.zero		1


	//   ....[4]....
        /*00b8*/ 	.word	0x00000290
        /*00bc*/ 	.word	0x000000ff
        /*00c0*/ 	.word	0x00000010
        /*00c4*/ 	.short	0x0100
        /*00c6*/ 	.byte	0x08
	.zero		1


	//   ....[5]....
        /*00c8*/ 	.word	0x000002a0
        /*00cc*/ 	.word	0x000000ff
        /*00d0*/ 	.word	0x000000f0
        /*00d4*/ 	.short	0x0100
        /*00d6*/ 	.byte	0x08
	.zero		1


	//   ....[6]....
        /*00d8*/ 	.word	0x000002b0
        /*00dc*/ 	.word	0x000000ff
        /*00e0*/ 	.word	0x00000018
        /*00e4*/ 	.short	0x0100
        /*00e6*/ 	.byte	0x08
	.zero		1


	//   ....[7]....
        /*00e8*/ 	.word	0x000002c0
        /*00ec*/ 	.word	0x000000ff
        /*00f0*/ 	.word	0x000000f8
        /*00f4*/ 	.short	0x0100
        /*00f6*/ 	.byte	0x08
	.zero		1


	//   ....[8]....
        /*00f8*/ 	.word	0x000002d0
        /*00fc*/ 	.word	0x000000ff
        /*0100*/ 	.word	0x00000020
        /*0104*/ 	.short	0x0100
        /*0106*/ 	.byte	0x08
	.zero		1


	//   ....[9]....
        /*0108*/ 	.word	0x000002e0
        /*010c*/ 	.word	0x000000ff
        /*0110*/ 	.word	0x00000100
        /*0114*/ 	.short	0x0100
        /*0116*/ 	.byte	0x08
	.zero		1


	//   ....[10]....
        /*0118*/ 	.word	0x000002f0
        /*011c*/ 	.word	0x000000ff
        /*0120*/ 	.word	0x00000028
        /*0124*/ 	.short	0x0100
        /*0126*/ 	.byte	0x08
	.zero		1


	//   ....[11]....
        /*0128*/ 	.word	0x00000300
        /*012c*/ 	.word	0x000000ff
        /*0130*/ 	.word	0x00000108
        /*0134*/ 	.short	0x0100
        /*0136*/ 	.byte	0x08
	.zero		1


	//   ....[12]....
        /*0138*/ 	.word	0x00000310
        /*013c*/ 	.word	0x000000ff
        /*0140*/ 	.word	0x00000030
        /*0144*/ 	.short	0x0100
        /*0146*/ 	.byte	0x08
	.zero		1


	//   ....[13]....
        /*0148*/ 	.word	0x00000320
        /*014c*/ 	.word	0x000000ff
        /*0150*/ 	.word	0x00000110
        /*0154*/ 	.short	0x0100
        /*0156*/ 	.byte	0x08
	.zero		1


	//   ....[14]....
        /*0158*/ 	.word	0x00000330
        /*015c*/ 	.word	0x000000ff
        /*0160*/ 	.word	0x00000038
        /*0164*/ 	.short	0x0100
        /*0166*/ 	.byte	0x08
	.zero		1


	//   ....[15]....
        /*0168*/ 	.word	0x00000340
        /*016c*/ 	.word	0x000000ff
        /*0170*/ 	.word	0x00000118
        /*0174*/ 	.short	0x0100
        /*0176*/ 	.byte	0x08
	.zero		1


	//   ....[16]....
        /*0178*/ 	.word	0x00000350
        /*017c*/ 	.word	0x000000ff
        /*0180*/ 	.word	0x00000040
        /*0184*/ 	.short	0x0100
        /*0186*/ 	.byte	0x08
	.zero		1


	//   ....[17]....
        /*0188*/ 	.word	0x00000360
        /*018c*/ 	.word	0x000000ff
        /*0190*/ 	.word	0x00000120
        /*0194*/ 	.short	0x0100
        /*0196*/ 	.byte	0x08
	.zero		1


	//   ....[18]....
        /*0198*/ 	.word	0x00000370
        /*019c*/ 	.word	0x000000ff
        /*01a0*/ 	.word	0x00000048
        /*01a4*/ 	.short	0x0100
        /*01a6*/ 	.byte	0x08
	.zero		1


	//   ....[19]....
        /*01a8*/ 	.word	0x00000380
        /*01ac*/ 	.word	0x000000ff
        /*01b0*/ 	.word	0x00000128
        /*01b4*/ 	.short	0x0100
        /*01b6*/ 	.byte	0x08
	.zero		1


	//   ....[20]....
        /*01b8*/ 	.word	0x00000390
        /*01bc*/ 	.word	0x000000ff
        /*01c0*/ 	.word	0x00000050
        /*01c4*/ 	.short	0x0100
        /*01c6*/ 	.byte	0x08
	.zero		1


	//   ....[21]....
        /*01c8*/ 	.word	0x000003a0
        /*01cc*/ 	.word	0x000000ff
        /*01d0*/ 	.word	0x00000130
        /*01d4*/ 	.short	0x0100
        /*01d6*/ 	.byte	0x08
	.zero		1


	//   ....[22]....
        /*01d8*/ 	.word	0x000003b0
        /*01dc*/ 	.word	0x000000ff
        /*01e0*/ 	.word	0x00000058
        /*01e4*/ 	.short	0x0100
        /*01e6*/ 	.byte	0x08
	.zero		1


	//   ....[23]....
        /*01e8*/ 	.word	0x000003c0
        /*01ec*/ 	.word	0x000000ff
        /*01f0*/ 	.word	0x00000138
        /*01f4*/ 	.short	0x0100
        /*01f6*/ 	.byte	0x08
	.zero		1


	//   ....[24]....
        /*01f8*/ 	.word	0x000003d0
        /*01fc*/ 	.word	0x000000ff
        /*0200*/ 	.word	0x00000060
        /*0204*/ 	.short	0x0100
        /*0206*/ 	.byte	0x08
	.zero		1


	//   ....[25]....
        /*0208*/ 	.word	0x000003e0
        /*020c*/ 	.word	0x000000ff
        /*0210*/ 	.word	0x00000140
        /*0214*/ 	.short	0x0100
        /*0216*/ 	.byte	0x08
	.zero		1


	//   ....[26]....
        /*0218*/ 	.word	0x000003f0
        /*021c*/ 	.word	0x000000ff
        /*0220*/ 	.word	0x00000068
        /*0224*/ 	.short	0x0100
        /*0226*/ 	.byte	0x08
	.zero		1


	//   ....[27]....
        /*0228*/ 	.word	0x00000400
        /*022c*/ 	.word	0x000000ff
        /*0230*/ 	.word	0x00000148
        /*0234*/ 	.short	0x0100
        /*0236*/ 	.byte	0x08
	.zero		1


	//   ....[28]....
        /*0238*/ 	.word	0x00000410
        /*023c*/ 	.word	0x000000ff
        /*0240*/ 	.word	0x00000070
        /*0244*/ 	.short	0x0100
        /*0246*/ 	.byte	0x08
	.zero		1


	//   ....[29]....
        /*0248*/ 	.word	0x00000420
        /*024c*/ 	.word	0x000000ff
        /*0250*/ 	.word	0x00000150
        /*0254*/ 	.short	0x0100
        /*0256*/ 	.byte	0x08
	.zero		1


	//   ....[30]....
        /*0258*/ 	.word	0x00000430
        /*025c*/ 	.word	0x000000ff
        /*0260*/ 	.word	0x00000078
        /*0264*/ 	.short	0x0100
        /*0266*/ 	.byte	0x08
	.zero		1


	//   ....[31]....
        /*0268*/ 	.word	0x00000440
        /*026c*/ 	.word	0x000000ff
        /*0270*/ 	.word	0x00000158
        /*0274*/ 	.short	0x0100
        /*0276*/ 	.byte	0x08
	.zero		1


	//   ....[32]....
        /*0278*/ 	.word	0x00000450
        /*027c*/ 	.word	0x000000ff
        /*0280*/ 	.word	0x00000080
        /*0284*/ 	.short	0x0100
        /*0286*/ 	.byte	0x08
	.zero		1


	//   ....[33]....
        /*0288*/ 	.word	0x00000460
        /*028c*/ 	.word	0x000000ff
        /*0290*/ 	.word	0x00000160
        /*0294*/ 	.short	0x0100
        /*0296*/ 	.byte	0x08
	.zero		1


	//   ....[34]....
        /*0298*/ 	.word	0x00000470
        /*029c*/ 	.word	0x000000ff
        /*02a0*/ 	.word	0x00000088
        /*02a4*/ 	.short	0x0100
        /*02a6*/ 	.byte	0x08
	.zero		1


	//   ....[35]....
        /*02a8*/ 	.word	0x00000480
        /*02ac*/ 	.word	0x000000ff
        /*02b0*/ 	.word	0x00000168
        /*02b4*/ 	.short	0x0100
        /*02b6*/ 	.byte	0x08
	.zero		1


	//   ....[36]....
        /*02b8*/ 	.word	0x00000490
        /*02bc*/ 	.word	0x000000ff
        /*02c0*/ 	.word	0x00000090
        /*02c4*/ 	.short	0x0100
        /*02c6*/ 	.byte	0x08
	.zero		1


	//   ....[37]....
        /*02c8*/ 	.word	0x000004a0
        /*02cc*/ 	.word	0x000000ff
        /*02d0*/ 	.word	0x00000170
        /*02d4*/ 	.short	0x0100
        /*02d6*/ 	.byte	0x08
	.zero		1


	//   ....[38]....
        /*02d8*/ 	.word	0x000004b0
        /*02dc*/ 	.word	0x000000ff
        /*02e0*/ 	.word	0x00000098
        /*02e4*/ 	.short	0x0100
        /*02e6*/ 	.byte	0x08
	.zero		1


	//   ....[39]....
        /*02e8*/ 	.word	0x000004c0
        /*02ec*/ 	.word	0x000000ff
        /*02f0*/ 	.word	0x00000178
        /*02f4*/ 	.short	0x0100
        /*02f6*/ 	.byte	0x08
	.zero		1


	//   ....[40]....
        /*02f8*/ 	.word	0x000004d0
        /*02fc*/ 	.word	0x000000ff
        /*0300*/ 	.word	0x000000a0
        /*0304*/ 	.short	0x0100
        /*0306*/ 	.byte	0x08
	.zero		1


	//   ....[41]....
        /*0308*/ 	.word	0x000004e0
        /*030c*/ 	.word	0x000000ff
        /*0310*/ 	.word	0x00000180
        /*0314*/ 	.short	0x0100
        /*0316*/ 	.byte	0x08
	.zero		1


	//   ....[42]....
        /*0318*/ 	.word	0x000004f0
        /*031c*/ 	.word	0x000000ff
        /*0320*/ 	.word	0x000000a8
        /*0324*/ 	.short	0x0100
        /*0326*/ 	.byte	0x08
	.zero		1


	//   ....[43]....
        /*0328*/ 	.word	0x00000500
        /*032c*/ 	.word	0x000000ff
        /*0330*/ 	.word	0x00000188
        /*0334*/ 	.short	0x0100
        /*0336*/ 	.byte	0x08
	.zero		1


	//   ....[44]....
        /*0338*/ 	.word	0x00000510
        /*033c*/ 	.word	0x000000ff
        /*0340*/ 	.word	0x000000b0
        /*0344*/ 	.short	0x0100
        /*0346*/ 	.byte	0x08
	.zero		1


	//   ....[45]....
        /*0348*/ 	.word	0x00000520
        /*034c*/ 	.word	0x000000ff
        /*0350*/ 	.word	0x00000190
        /*0354*/ 	.short	0x0100
        /*0356*/ 	.byte	0x08
	.zero		1


	//   ....[46]....
        /*0358*/ 	.word	0x00000530
        /*035c*/ 	.word	0x000000ff
        /*0360*/ 	.word	0x000000b8
        /*0364*/ 	.short	0x0100
        /*0366*/ 	.byte	0x08
	.zero		1


	//   ....[47]....
        /*0368*/ 	.word	0x00000540
        /*036c*/ 	.word	0x000000ff
        /*0370*/ 	.word	0x00000198
        /*0374*/ 	.short	0x0100
        /*0376*/ 	.byte	0x08
	.zero		1


	//   ....[48]....
        /*0378*/ 	.word	0x00000550
        /*037c*/ 	.word	0x000000ff
        /*0380*/ 	.word	0x000000c0
        /*0384*/ 	.short	0x0100
        /*0386*/ 	.byte	0x08
	.zero		1


	//   ....[49]....
        /*0388*/ 	.word	0x00000560
        /*038c*/ 	.word	0x000000ff
        /*0390*/ 	.word	0x000001a0
        /*0394*/ 	.short	0x0100
        /*0396*/ 	.byte	0x08
	.zero		1


	//   ....[50]....
        /*0398*/ 	.word	0x00000570
        /*039c*/ 	.word	0x000000ff
        /*03a0*/ 	.word	0x000000c8
        /*03a4*/ 	.short	0x0100
        /*03a6*/ 	.byte	0x08
	.zero		1


	//   ....[51]....
        /*03a8*/ 	.word	0x00000580
        /*03ac*/ 	.word	0x000000ff
        /*03b0*/ 	.word	0x000001a8
        /*03b4*/ 	.short	0x0100
        /*03b6*/ 	.byte	0x08
	.zero		1


	//   ....[52]....
        /*03b8*/ 	.word	0x00000590
        /*03bc*/ 	.word	0x000000ff
        /*03c0*/ 	.word	0x000000d0
        /*03c4*/ 	.short	0x0100
        /*03c6*/ 	.byte	0x08
	.zero		1


	//   ....[53]....
        /*03c8*/ 	.word	0x000005a0
        /*03cc*/ 	.word	0x000000ff
        /*03d0*/ 	.word	0x000001b0
        /*03d4*/ 	.short	0x0100
        /*03d6*/ 	.byte	0x08
	.zero		1


	//   ....[54]....
        /*03d8*/ 	.word	0x000005b0
        /*03dc*/ 	.word	0x000000ff
        /*03e0*/ 	.word	0x000000d8
        /*03e4*/ 	.short	0x0100
        /*03e6*/ 	.byte	0x08
	.zero		1


	//   ....[55]....
        /*03e8*/ 	.word	0x000005c0
        /*03ec*/ 	.word	0x000000ff
        /*03f0*/ 	.word	0x000001b8
        /*03f4*/ 	.short	0x0100
        /*03f6*/ 	.byte	0x08
	.zero		1


	//   ....[56]....
        /*03f8*/ 	.word	0x00000a10
        /*03fc*/ 	.word	0x000000ff
        /*0400*/ 	.word	0x000001d0
        /*0404*/ 	.short	0x0100
        /*0406*/ 	.byte	0x06
	.zero		1


	//   ....[57]....
        /*0408*/ 	.word	0x00000ab0
        /*040c*/ 	.word	0x000000ff
        /*0410*/ 	.word	0x000001d8
        /*0414*/ 	.short	0x0100
        /*0416*/ 	.byte	0x06
	.zero		1


	//   ....[58]....
        /*0418*/ 	.word	0x00001ad0
        /*041c*/ 	.word	0x000000ff
        /*0420*/ 	.word	0x00000000
        /*0424*/ 	.short	0x010a
        /*0426*/ 	.byte	0x07
	.zero		1


	//   ....[59]....
        /*0428*/ 	.word	0x00001b30
        /*042c*/ 	.word	0x000000ff
        /*0430*/ 	.word	0x00000000
        /*0434*/ 	.short	0x010a
        /*0436*/ 	.byte	0x07
	.zero		1


	//   ....[60]....
        /*0438*/ 	.word	0x00002440
        /*043c*/ 	.word	0x000000ff
        /*0440*/ 	.word	0x00000000
        /*0444*/ 	.short	0x010a
        /*0446*/ 	.byte	0x0c
	.zero		1


	//   ....[61]....
        /*0448*/ 	.word	0x00002480
        /*044c*/ 	.word	0x000000ff
        /*0450*/ 	.word	0x00000000
        /*0454*/ 	.short	0x010a
        /*0456*/ 	.byte	0x0c
	.zero		1


	//   ....[62]....
        /*0458*/ 	.word	0x00002aa0
        /*045c*/ 	.word	0x0000000e
        /*0460*/ 	.word	0x00000000
        /*0464*/ 	.short	0x0101
        /*0466*/ 	.byte	0x3f
	.zero		1


	//   ....[63]....
        /*0468*/ 	.word	0x00003140
        /*046c*/ 	.word	0x0000000c
        /*0470*/ 	.word	0x00000000
        /*0474*/ 	.short	0x0101
        /*0476*/ 	.byte	0x3f
	.zero		1


	//   ....[64]....
        /*0478*/ 	.word	0x00008bd0
        /*047c*/ 	.word	0x00000016
        /*0480*/ 	.word	0x000000e0
        /*0484*/ 	.short	0x010a
        /*0486*/ 	.byte	0x3f
	.zero		1


	//   ....[65]....
        /*0488*/ 	.word	0x00008f50
        /*048c*/ 	.word	0x00000006
        /*0490*/ 	.word	0x000001d8
        /*0494*/ 	.short	0x0101
        /*0496*/ 	.byte	0x3f
	.zero		1


	//   ....[66]....
        /*0498*/ 	.word	0x00009680
        /*049c*/ 	.word	0x00000007
        /*04a0*/ 	.word	0x00000000
        /*04a4*/ 	.short	0x010a
        /*04a6*/ 	.byte	0x3f
	.zero		1


	//   ....[67]....
        /*04a8*/ 	.word	0x00009700
        /*04ac*/ 	.word	0x00000009
        /*04b0*/ 	.word	0x00000000
        /*04b4*/ 	.short	0x010a
        /*04b6*/ 	.byte	0x3f
	.zero		1


	//   ....[68]....
        /*04b8*/ 	.word	0x00009790
        /*04bc*/ 	.word	0x00000006
        /*04c0*/ 	.word	0x00000000
        /*04c4*/ 	.short	0x010a
        /*04c6*/ 	.byte	0x3f
	.zero		1


	//   ....[69]....
        /*04c8*/ 	.word	0x00009820
        /*04cc*/ 	.word	0x00000009
        /*04d0*/ 	.word	0x00000000
        /*04d4*/ 	.short	0x010a
        /*04d6*/ 	.byte	0x3f
	.zero		1


	//   ....[70]....
        /*04d8*/ 	.word	0x000098b0
        /*04dc*/ 	.word	0x00000006
        /*04e0*/ 	.word	0x00000000
        /*04e4*/ 	.short	0x010a
        /*04e6*/ 	.byte	0x3f
	.zero		1


	//   ....[71]....
        /*04e8*/ 	.word	0x00009940
        /*04ec*/ 	.word	0x00000009
        /*04f0*/ 	.word	0x00000000
        /*04f4*/ 	.short	0x010a
        /*04f6*/ 	.byte	0x3f
	.zero		1


	//   ....[72]....
        /*04f8*/ 	.word	0x000099d0
        /*04fc*/ 	.word	0x00000006
        /*0500*/ 	.word	0x00000000
        /*0504*/ 	.short	0x010a
        /*0506*/ 	.byte	0x3f
	.zero		1


	//   ....[73]....
        /*0508*/ 	.word	0x00009a60
        /*050c*/ 	.word	0x00000009
        /*0510*/ 	.word	0x00000000
        /*0514*/ 	.short	0x010a
        /*0516*/ 	.byte	0x3f
	.zero		1


	//   ....[74]....
        /*0518*/ 	.word	0x00009af0
        /*051c*/ 	.word	0x00000006
        /*0520*/ 	.word	0x00000000
        /*0524*/ 	.short	0x010a
        /*0526*/ 	.byte	0x3f
	.zero		1


	//   ....[75]....
        /*0528*/ 	.word	0x00009b80
        /*052c*/ 	.word	0x00000009
        /*0530*/ 	.word	0x00000000
        /*0534*/ 	.short	0x010a
        /*0536*/ 	.byte	0x3f
	.zero		1


	//   ....[76]....
        /*0538*/ 	.word	0x00009c10
        /*053c*/ 	.word	0x00000006
        /*0540*/ 	.word	0x00000000
        /*0544*/ 	.short	0x010a
        /*0546*/ 	.byte	0x3f
	.zero		1


	//   ....[77]....
        /*0548*/ 	.word	0x00009ca0
        /*054c*/ 	.word	0x00000009
        /*0550*/ 	.word	0x00000000
        /*0554*/ 	.short	0x010a
        /*0556*/ 	.byte	0x3f
	.zero		1


	//   ....[78]....
        /*0558*/ 	.word	0x00009d30
        /*055c*/ 	.word	0x00000006
        /*0560*/ 	.word	0x00000000
        /*0564*/ 	.short	0x010a
        /*0566*/ 	.byte	0x3f
	.zero		1


	//   ....[79]....
        /*0568*/ 	.word	0x00009dc0
        /*056c*/ 	.word	0x00000009
        /*0570*/ 	.word	0x00000000
        /*0574*/ 	.short	0x010a
        /*0576*/ 	.byte	0x3f
	.zero		1


	//   ....[80]....
        /*0578*/ 	.word	0x00009e50
        /*057c*/ 	.word	0x00000006
        /*0580*/ 	.word	0x00000000
        /*0584*/ 	.short	0x010a
        /*0586*/ 	.byte	0x3f
	.zero		1


	//   ....[81]....
        /*0588*/ 	.word	0x00009ee0
        /*058c*/ 	.word	0x00000009
        /*0590*/ 	.word	0x00000000
        /*0594*/ 	.short	0x010a
        /*0596*/ 	.byte	0x3f
	.zero		1


	//   ....[82]....
        /*0598*/ 	.word	0x00009f70
        /*059c*/ 	.word	0x00000006
        /*05a0*/ 	.word	0x00000000
        /*05a4*/ 	.short	0x010a
        /*05a6*/ 	.byte	0x3f
	.zero		1


	//   ....[83]....
        /*05a8*/ 	.word	0x0000a000
        /*05ac*/ 	.word	0x00000009
        /*05b0*/ 	.word	0x00000000
        /*05b4*/ 	.short	0x010a
        /*05b6*/ 	.byte	0x3f
	.zero		1


	//   ....[84]....
        /*05b8*/ 	.word	0x0000a090
        /*05bc*/ 	.word	0x00000006
        /*05c0*/ 	.word	0x00000000
        /*05c4*/ 	.short	0x010a
        /*05c6*/ 	.byte	0x3f
	.zero		1


	//   ....[85]....
        /*05c8*/ 	.word	0x0000a120
        /*05cc*/ 	.word	0x00000009
        /*05d0*/ 	.word	0x00000000
        /*05d4*/ 	.short	0x010a
        /*05d6*/ 	.byte	0x3f
	.zero		1


	//   ....[86]....
        /*05d8*/ 	.word	0x0000a1b0
        /*05dc*/ 	.word	0x00000006
        /*05e0*/ 	.word	0x00000000
        /*05e4*/ 	.short	0x010a
        /*05e6*/ 	.byte	0x3f
	.zero		1


	//   ....[87]....
        /*05e8*/ 	.word	0x0000a240
        /*05ec*/ 	.word	0x00000009
        /*05f0*/ 	.word	0x00000000
        /*05f4*/ 	.short	0x010a
        /*05f6*/ 	.byte	0x3f
	.zero		1


	//   ....[88]....
        /*05f8*/ 	.word	0x0000a2d0
        /*05fc*/ 	.word	0x00000006
        /*0600*/ 	.word	0x00000000
        /*0604*/ 	.short	0x010a
        /*0606*/ 	.byte	0x3f
	.zero		1


	//   ....[89]....
        /*0608*/ 	.word	0x0000a360
        /*060c*/ 	.word	0x00000009
        /*0610*/ 	.word	0x00000000
        /*0614*/ 	.short	0x010a
        /*0616*/ 	.byte	0x3f
	.zero		1


	//   ....[90]....
        /*0618*/ 	.word	0x0000a3f0
        /*061c*/ 	.word	0x00000006
        /*0620*/ 	.word	0x00000000
        /*0624*/ 	.short	0x010a
        /*0626*/ 	.byte	0x3f
	.zero		1


	//   ....[91]....
        /*0628*/ 	.word	0x0000a480
        /*062c*/ 	.word	0x00000009
        /*0630*/ 	.word	0x00000000
        /*0634*/ 	.short	0x010a
        /*0636*/ 	.byte	0x3f
	.zero		1


	//   ....[92]....
        /*0638*/ 	.word	0x0000a510
        /*063c*/ 	.word	0x00000006
        /*0640*/ 	.word	0x00000000
        /*0644*/ 	.short	0x010a
        /*0646*/ 	.byte	0x3f
	.zero		1


	//   ....[93]....
        /*0648*/ 	.word	0x0000a5a0
        /*064c*/ 	.word	0x00000003
        /*0650*/ 	.word	0x00000000
        /*0654*/ 	.short	0x010a
        /*0656*/ 	.byte	0x3f
	.zero		1


	//   ....[94]....
        /*0658*/ 	.word	0x0000a610
        /*065c*/ 	.word	0x0000000d
        /*0660*/ 	.word	0x00000000
        /*0664*/ 	.short	0x010a
        /*0666*/ 	.byte	0x3f
	.zero		1


	//   ....[95]....
        /*0668*/ 	.word	0x0000a670
        /*066c*/ 	.word	0x0000000f
        /*0670*/ 	.word	0x00000000
        /*0674*/ 	.short	0x010a
        /*0676*/ 	.byte	0x3f
	.zero		1


	//   ....[96]....
        /*0678*/ 	.word	0x0000a740
        /*067c*/ 	.word	0x00000016
        /*0680*/ 	.word	0x000000e0
        /*0684*/ 	.short	0x010a
        /*0686*/ 	.byte	0x3f
	.zero		1


	//   ....[97]....
        /*0688*/ 	.word	0x0000a810
        /*068c*/ 	.word	0x00000007
        /*0690*/ 	.word	0x00000000
        /*0694*/ 	.short	0x010a
        /*0696*/ 	.byte	0x3f
	.zero		1


	//   ....[98]....
        /*0698*/ 	.word	0x0000a860
        /*069c*/ 	.word	0x00000009
        /*06a0*/ 	.word	0x00000000
        /*06a4*/ 	.short	0x010a
        /*06a6*/ 	.byte	0x3f
	.zero		1


	//   ....[99]....
        /*06a8*/ 	.word	0x0000a8b0
        /*06ac*/ 	.word	0x00000006
        /*06b0*/ 	.word	0x00000000
        /*06b4*/ 	.short	0x010a
        /*06b6*/ 	.byte	0x3f
	.zero		1


	//   ....[100]....
        /*06b8*/ 	.word	0x0000a900
        /*06bc*/ 	.word	0x00000009
        /*06c0*/ 	.word	0x00000000
        /*06c4*/ 	.short	0x010a
        /*06c6*/ 	.byte	0x3f
	.zero		1


	//   ....[101]....
        /*06c8*/ 	.word	0x0000a950
        /*06cc*/ 	.word	0x00000006
        /*06d0*/ 	.word	0x00000000
        /*06d4*/ 	.short	0x010a
        /*06d6*/ 	.byte	0x3f
	.zero		1


	//   ....[102]....
        /*06d8*/ 	.word	0x0000a9a0
        /*06dc*/ 	.word	0x00000009
        /*06e0*/ 	.word	0x00000000
        /*06e4*/ 	.short	0x010a
        /*06e6*/ 	.byte	0x3f
	.zero		1


	//   ....[103]....
        /*06e8*/ 	.word	0x0000a9f0
        /*06ec*/ 	.word	0x00000006
        /*06f0*/ 	.word	0x00000000
        /*06f4*/ 	.short	0x010a
        /*06f6*/ 	.byte	0x3f
	.zero		1


	//   ....[104]....
        /*06f8*/ 	.word	0x0000aa40
        /*06fc*/ 	.word	0x00000009
        /*0700*/ 	.word	0x00000000
        /*0704*/ 	.short	0x010a
        /*0706*/ 	.byte	0x3f
	.zero		1


	//   ....[105]....
        /*0708*/ 	.word	0x0000aa90
        /*070c*/ 	.word	0x00000006
        /*0710*/ 	.word	0x00000000
        /*0714*/ 	.short	0x010a
        /*0716*/ 	.byte	0x3f
	.zero		1


	//   ....[106]....
        /*0718*/ 	.word	0x0000aae0
        /*071c*/ 	.word	0x00000009
        /*0720*/ 	.word	0x00000000
        /*0724*/ 	.short	0x010a
        /*0726*/ 	.byte	0x3f
	.zero		1


	//   ....[107]....
        /*0728*/ 	.word	0x0000ab30
        /*072c*/ 	.word	0x00000006
        /*0730*/ 	.word	0x00000000
        /*0734*/ 	.short	0x010a
        /*0736*/ 	.byte	0x3f
	.zero		1


	//   ....[108]....
        /*0738*/ 	.word	0x0000ab80
        /*073c*/ 	.word	0x00000009
        /*0740*/ 	.word	0x00000000
        /*0744*/ 	.short	0x010a
        /*0746*/ 	.byte	0x3f
	.zero		1


	//   ....[109]....
        /*0748*/ 	.word	0x0000abd0
        /*074c*/ 	.word	0x00000006
        /*0750*/ 	.word	0x00000000
        /*0754*/ 	.short	0x010a
        /*0756*/ 	.byte	0x3f
	.zero		1


	//   ....[110]....
        /*0758*/ 	.word	0x0000ac20
        /*075c*/ 	.word	0x00000009
        /*0760*/ 	.word	0x00000000
        /*0764*/ 	.short	0x010a
        /*0766*/ 	.byte	0x3f
	.zero		1


	//   ....[111]....
        /*0768*/ 	.word	0x0000ac70
        /*076c*/ 	.word	0x00000006
        /*0770*/ 	.word	0x00000000
        /*0774*/ 	.short	0x010a
        /*0776*/ 	.byte	0x3f
	.zero		1


	//   ....[112]....
        /*0778*/ 	.word	0x0000acc0
        /*077c*/ 	.word	0x00000009
        /*0780*/ 	.word	0x00000000
        /*0784*/ 	.short	0x010a
        /*0786*/ 	.byte	0x3f
	.zero		1


	//   ....[113]....
        /*0788*/ 	.word	0x0000ad10
        /*078c*/ 	.word	0x00000006
        /*0790*/ 	.word	0x00000000
        /*0794*/ 	.short	0x010a
        /*0796*/ 	.byte	0x3f
	.zero		1


	//   ....[114]....
        /*0798*/ 	.word	0x0000ad60
        /*079c*/ 	.word	0x00000009
        /*07a0*/ 	.word	0x00000000
        /*07a4*/ 	.short	0x010a
        /*07a6*/ 	.byte	0x3f
	.zero		1


	//   ....[115]....
        /*07a8*/ 	.word	0x0000adb0
        /*07ac*/ 	.word	0x00000006
        /*07b0*/ 	.word	0x00000000
        /*07b4*/ 	.short	0x010a
        /*07b6*/ 	.byte	0x3f
	.zero		1


	//   ....[116]....
        /*07b8*/ 	.word	0x0000ae00
        /*07bc*/ 	.word	0x00000009
        /*07c0*/ 	.word	0x00000000
        /*07c4*/ 	.short	0x010a
        /*07c6*/ 	.byte	0x3f
	.zero		1


	//   ....[117]....
        /*07c8*/ 	.word	0x0000ae50
        /*07cc*/ 	.word	0x00000006
        /*07d0*/ 	.word	0x00000000
        /*07d4*/ 	.short	0x010a
        /*07d6*/ 	.byte	0x3f
	.zero		1


	//   ....[118]....
        /*07d8*/ 	.word	0x0000aea0
        /*07dc*/ 	.word	0x00000009
        /*07e0*/ 	.word	0x00000000
        /*07e4*/ 	.short	0x010a
        /*07e6*/ 	.byte	0x3f
	.zero		1


	//   ....[119]....
        /*07e8*/ 	.word	0x0000aef0
        /*07ec*/ 	.word	0x00000006
        /*07f0*/ 	.word	0x00000000
        /*07f4*/ 	.short	0x010a
        /*07f6*/ 	.byte	0x3f
	.zero		1


	//   ....[120]....
        /*07f8*/ 	.word	0x0000af40
        /*07fc*/ 	.word	0x00000009
        /*0800*/ 	.word	0x00000000
        /*0804*/ 	.short	0x010a
        /*0806*/ 	.byte	0x3f
	.zero		1


	//   ....[121]....
        /*0808*/ 	.word	0x0000af90
        /*080c*/ 	.word	0x00000006
        /*0810*/ 	.word	0x00000000
        /*0814*/ 	.short	0x010a
        /*0816*/ 	.byte	0x3f
	.zero		1


	//   ....[122]....
        /*0818*/ 	.word	0x0000afe0
        /*081c*/ 	.word	0x00000009
        /*0820*/ 	.word	0x00000000
        /*0824*/ 	.short	0x010a
        /*0826*/ 	.byte	0x3f
	.zero		1


	//   ....[123]....
        /*0828*/ 	.word	0x0000b030
        /*082c*/ 	.word	0x00000006
        /*0830*/ 	.word	0x00000000
        /*0834*/ 	.short	0x010a
        /*0836*/ 	.byte	0x3f
	.zero		1


	//----- nvinfo : EIATTR_NUM_MBARRIERS
	.align		4
.L_28:
        /*0838*/ 	.byte	0x03, 0x38
        /*083a*/ 	.short	0x003a


	//----- nvinfo : EIATTR_EXIT_INSTR_OFFSETS
	.align		4
        /*083c*/ 	.byte	0x04, 0x1c
        /*083e*/ 	.short	(.L_30 - .L_29)


	//   ....[0]....
.L_29:
        /*0840*/ 	.word	0x00000c80


	//   ....[1]....
        /*0844*/ 	.word	0x00001470


	//   ....[2]....
        /*0848*/ 	.word	0x000082e0


	//   ....[3]....
        /*084c*/ 	.word	0x00008840


	//   ....[4]....
        /*0850*/ 	.word	0x0000a5f0


	//----- nvinfo : EIATTR_MAX_THREADS
	.align		4
.L_30:
        /*0854*/ 	.byte	0x04, 0x05
        /*0856*/ 	.short	(.L_32 - .L_31)
.L_31:
        /*0858*/ 	.word	0x00000180
        /*085c*/ 	.word	0x00000001
        /*0860*/ 	.word	0x00000001


	//----- nvinfo : EIATTR_CRS_STACK_SIZE
	.align		4
.L_32:
        /*0864*/ 	.byte	0x04, 0x1e
        /*0866*/ 	.short	(.L_34 - .L_33)
.L_33:
        /*0868*/ 	.word	0x00000000


	//----- nvinfo : EIATTR_CBANK_PARAM_SIZE
	.align		4
.L_34:
        /*086c*/ 	.byte	0x03, 0x19
        /*086e*/ 	.short	0x0470


	//----- nvinfo : EIATTR_PARAM_CBANK
	.align		4
        /*0870*/ 	.byte	0x04, 0x0a
        /*0872*/ 	.short	(.L_36 - .L_35)
	.align		4
.L_35:
        /*0874*/ 	.word	index@(.nv.constant0._ZN7cutlass13device_kernelINS_4gemm6kernel13GemmUniversalIN4cute5tupleIJiiiiEEENS1_10collective13CollectiveMmaINS1_37MainloopSm90TmaGmmaWarpSpecializedFP8ILi28ENS5_IJNS4_1CILi2EEENSA_ILi1EEESC_EEENS1_35KernelTmaWarpSpecializedCooperativeEEENS5_IJNSA_ILi192EEENSA_ILi64EEENSA_ILi32EEEEEENS_12float_e4m3_tENS5_IJlSC_lEEESK_SL_NS4_8TiledMMAINS4_8MMA_AtomIJNS4_4SM904GMMA30MMA_64x64x32_F32E4M3E4M3_SS_TNILNSP_7ScaleInE1ELSR_1EEEEEENS4_6LayoutISD_NS5_IJSC_NSA_ILi0EEESV_EEEEENS5_IJNS4_10UnderscoreESY_SY_EEEEENS4_13SM90_TMA_LOADENS4_14ComposedLayoutINS4_7SwizzleILi1ELi4ELi3EEENS4_18smem_ptr_flag_bitsILi8EEENSU_INS5_IJNSA_ILi8EEESI_EEENS5_IJSI_SC_EEEEEEEvNS4_8identityENS4_23SM90_TMA_LOAD_MULTICASTES1B_vS1C_EENS_8epilogue10collective6detail29Sm90TmaWarpSpecializedAdapterINS1G_15DefaultEpilogueISK_SL_SL_NS1F_6thread17LinearCombinationISK_Li1EffLNS1K_9ScaleType4KindE0ELNS_15FloatRoundStyleE2ESK_EENS1_15EpilogueDefaultEEEEEvvEEEEvNT_6ParamsE)
        /*0878*/ 	.short	0x0210
        /*087a*/ 	.short	0x0470


	//----- nvinfo : EIATTR_SW_WAR
	.align		4
.L_36:
        /*087c*/ 	.byte	0x04, 0x36
        /*087e*/ 	.short	(.L_38 - .L_37)
.L_37:
        /*0880*/ 	.word	0x00000008
.L_38:


//--------------------- .nv.callgraph             --------------------------
	.section	.nv.callgraph,"",@"SHT_CUDA_CALLGRAPH"
	.align	4
	.sectionentsize	8
	.align		4
        /*0000*/ 	.word	0x00000000
	.align		4
        /*0004*/ 	.word	0xffffffff
	.align		4
        /*0008*/ 	.word	0x00000000
	.align		4
        /*000c*/ 	.word	0xfffffffe
	.align		4
        /*0010*/ 	.word	0x00000000
	.align		4
        /*0014*/ 	.word	0xfffffffd
	.align		4
        /*0018*/ 	.word	0x00000000
	.align		4
        /*001c*/ 	.word	0xfffffffc


//--------------------- .nv.constant4             --------------------------
	.section	.nv.constant4,"a",@progbits
	.align	8
	.align		8
.nv.constant4:
        /*0000*/ 	.dword	_ZN40_INTERNAL_3f5e8d2c_4_k_cu_8c48c054_164534cuda3std3__45__cpo5beginE
	.align		8
        /*0008*/ 	.dword	_ZN40_INTERNAL_3f5e8d2c_4_k_cu_8c48c054_164534cuda3std3__45__cpo3endE
	.align		8
        /*0010*/ 	.dword	_ZN40_INTERNAL_3f5e8d2c_4_k_cu_8c48c054_164534cuda3std3__45__cpo6cbeginE
	.align		8
        /*0018*/ 	.dword	_ZN40_INTERNAL_3f5e8d2c_4_k_cu_8c48c054_164534cuda3std3__45__cpo4cendE
	.align		8
        /*0020*/ 	.dword	_ZN40_INTERNAL_3f5e8d2c_4_k_cu_8c48c054_164534cuda3std3__442_GLOBAL__N__3f5e8d2c_4_k_cu_8c48c054_164536ignoreE
	.align		8
        /*0028*/ 	.dword	_ZN40_INTERNAL_3f5e8d2c_4_k_cu_8c48c054_164534cuda3std3__419piecewise_constructE
	.align		8
        /*0030*/ 	.dword	_ZN40_INTERNAL_3f5e8d2c_4_k_cu_8c48c054_164534cuda3std3__48in_placeE
	.align		8
        /*0038*/ 	.dword	_ZN40_INTERNAL_3f5e8d2c_4_k_cu_8c48c054_164534cuda3std6ranges3__45__cpo4swapE
	.align		8
        /*0040*/ 	.dword	_ZN40_INTERNAL_3f5e8d2c_4_k_cu_8c48c054_164534cuda3std6ranges3__45__cpo9iter_moveE
	.align		8
        /*0048*/ 	.dword	_ZN40_INTERNAL_3f5e8d2c_4_k_cu_8c48c054_164534cute7productE
	.align		8
        /*0050*/ 	.dword	_ZN40_INTERNAL_3f5e8d2c_4_k_cu_8c48c054_164534cute1_E


//--------------------- .text._ZN7cutlass13device_kernelINS_4gemm6kernel13GemmUniversalIN4cute5tupleIJiiiiEEENS1_10collective13CollectiveMmaINS1_37MainloopSm90TmaGmmaWarpSpecializedFP8ILi28ENS5_IJNS4_1CILi2EEENSA_ILi1EEESC_EEENS1_35KernelTmaWarpSpecializedCooperativeEEENS5_IJNSA_ILi192EEENSA_ILi64EEENSA_ILi32EEEEEENS_12float_e4m3_tENS5_IJlSC_lEEESK_SL_NS4_8TiledMMAINS4_8MMA_AtomIJNS4_4SM904GMMA30MMA_64x64x32_F32E4M3E4M3_SS_TNILNSP_7ScaleInE1ELSR_1EEEEEENS4_6LayoutISD_NS5_IJSC_NSA_ILi0EEESV_EEEEENS5_IJNS4_10UnderscoreESY_SY_EEEEENS4_13SM90_TMA_LOADENS4_14ComposedLayoutINS4_7SwizzleILi1ELi4ELi3EEENS4_18smem_ptr_flag_bitsILi8EEENSU_INS5_IJNSA_ILi8EEESI_EEENS5_IJSI_SC_EEEEEEEvNS4_8identityENS4_23SM90_TMA_LOAD_MULTICASTES1B_vS1C_EENS_8epilogue10collective6detail29Sm90TmaWarpSpecializedAdapterINS1G_15DefaultEpilogueISK_SL_SL_NS1F_6thread17LinearCombinationISK_Li1EffLNS1K_9ScaleType4KindE0ELNS_15FloatRoundStyleE2ESK_EENS1_15EpilogueDefaultEEEEEvvEEEEvNT_6ParamsE --------------------------
	.section	.text._ZN7cutlass13device_kernelINS_4gemm6kernel13GemmUniversalIN4cute5tupleIJiiiiEEENS1_10collective13CollectiveMmaINS1_37MainloopSm90TmaGmmaWarpSpecializedFP8ILi28ENS5_IJNS4_1CILi2EEENSA_ILi1EEESC_EEENS1_35KernelTmaWarpSpecializedCooperativeEEENS5_IJNSA_ILi192EEENSA_ILi64EEENSA_ILi32EEEEEENS_12float_e4m3_tENS5_IJlSC_lEEESK_SL_NS4_8TiledMMAINS4_8MMA_AtomIJNS4_4SM904GMMA30MMA_64x64x32_F32E4M3E4M3_SS_TNILNSP_7ScaleInE1ELSR_1EEEEEENS4_6LayoutISD_NS5_IJSC_NSA_ILi0EEESV_EEEEENS5_IJNS4_10UnderscoreESY_SY_EEEEENS4_13SM90_TMA_LOADENS4_14ComposedLayoutINS4_7SwizzleILi1ELi4ELi3EEENS4_18smem_ptr_flag_bitsILi8EEENSU_INS5_IJNSA_ILi8EEESI_EEENS5_IJSI_SC_EEEEEEEvNS4_8identityENS4_23SM90_TMA_LOAD_MULTICASTES1B_vS1C_EENS_8epilogue10collective6detail29Sm90TmaWarpSpecializedAdapterINS1G_15DefaultEpilogueISK_SL_SL_NS1F_6thread17LinearCombinationISK_Li1EffLNS1K_9ScaleType4KindE0ELNS_15FloatRoundStyleE2ESK_EENS1_15EpilogueDefaultEEEEEvvEEEEvNT_6ParamsE,"ax",@progbits
	.align	128
.text._ZN7cutlass13device_kernelINS_4gemm6kernel13GemmUniversalIN4cute5tupleIJiiiiEEENS1_10collective13CollectiveMmaINS1_37MainloopSm90TmaGmmaWarpSpecializedFP8ILi28ENS5_IJNS4_1CILi2EEENSA_ILi1EEESC_EEENS1_35KernelTmaWarpSpecializedCooperativeEEENS5_IJNSA_ILi192EEENSA_ILi64EEENSA_ILi32EEEEEENS_12float_e4m3_tENS5_IJlSC_lEEESK_SL_NS4_8TiledMMAINS4_8MMA_AtomIJNS4_4SM904GMMA30MMA_64x64x32_F32E4M3E4M3_SS_TNILNSP_7ScaleInE1ELSR_1EEEEEENS4_6LayoutISD_NS5_IJSC_NSA_ILi0EEESV_EEEEENS5_IJNS4_10UnderscoreESY_SY_EEEEENS4_13SM90_TMA_LOADENS4_14ComposedLayoutINS4_7SwizzleILi1ELi4ELi3EEENS4_18smem_ptr_flag_bitsILi8EEENSU_INS5_IJNSA_ILi8EEESI_EEENS5_IJSI_SC_EEEEEEEvNS4_8identityENS4_23SM90_TMA_LOAD_MULTICASTES1B_vS1C_EENS_8epilogue10collective6detail29Sm90TmaWarpSpecializedAdapterINS1G_15DefaultEpilogueISK_SL_SL_NS1F_6thread17LinearCombinationISK_Li1EffLNS1K_9ScaleType4KindE0ELNS_15FloatRoundStyleE2ESK_EENS1_15EpilogueDefaultEEEEEvvEEEEvNT_6ParamsE:
        .type           _ZN7cutlass13device_kernelINS_4gemm6kernel13GemmUniversalIN4cute5tupleIJiiiiEEENS1_10collective13CollectiveMmaINS1_37MainloopSm90TmaGmmaWarpSpecializedFP8ILi28ENS5_IJNS4_1CILi2EEENSA_ILi1EEESC_EEENS1_35KernelTmaWarpSpecializedCooperativeEEENS5_IJNSA_ILi192EEENSA_ILi64EEENSA_ILi32EEEEEENS_12float_e4m3_tENS5_IJlSC_lEEESK_SL_NS4_8TiledMMAINS4_8MMA_AtomIJNS4_4SM904GMMA30MMA_64x64x32_F32E4M3E4M3_SS_TNILNSP_7ScaleInE1ELSR_1EEEEEENS4_6LayoutISD_NS5_IJSC_NSA_ILi0EEESV_EEEEENS5_IJNS4_10UnderscoreESY_SY_EEEEENS4_13SM90_TMA_LOADENS4_14ComposedLayoutINS4_7SwizzleILi1ELi4ELi3EEENS4_18smem_ptr_flag_bitsILi8EEENSU_INS5_IJNSA_ILi8EEESI_EEENS5_IJSI_SC_EEEEEEEvNS4_8identityENS4_23SM90_TMA_LOAD_MULTICASTES1B_vS1C_EENS_8epilogue10collective6detail29Sm90TmaWarpSpecializedAdapterINS1G_15DefaultEpilogueISK_SL_SL_NS1F_6thread17LinearCombinationISK_Li1EffLNS1K_9ScaleType4KindE0ELNS_15FloatRoundStyleE2ESK_EENS1_15EpilogueDefaultEEEEEvvEEEEvNT_6ParamsE,@function
        .size           _ZN7cutlass13device_kernelINS_4gemm6kernel13GemmUniversalIN4cute5tupleIJiiiiEEENS1_10collective13CollectiveMmaINS1_37MainloopSm90TmaGmmaWarpSpecializedFP8ILi28ENS5_IJNS4_1CILi2EEENSA_ILi1EEESC_EEENS1_35KernelTmaWarpSpecializedCooperativeEEENS5_IJNSA_ILi192EEENSA_ILi64EEENSA_ILi32EEEEEENS_12float_e4m3_tENS5_IJlSC_lEEESK_SL_NS4_8TiledMMAINS4_8MMA_AtomIJNS4_4SM904GMMA30MMA_64x64x32_F32E4M3E4M3_SS_TNILNSP_7ScaleInE1ELSR_1EEEEEENS4_6LayoutISD_NS5_IJSC_NSA_ILi0EEESV_EEEEENS5_IJNS4_10UnderscoreESY_SY_EEEEENS4_13SM90_TMA_LOADENS4_14ComposedLayoutINS4_7SwizzleILi1ELi4ELi3EEENS4_18smem_ptr_flag_bitsILi8EEENSU_INS5_IJNSA_ILi8EEESI_EEENS5_IJSI_SC_EEEEEEEvNS4_8identityENS4_23SM90_TMA_LOAD_MULTICASTES1B_vS1C_EENS_8epilogue10collective6detail29Sm90TmaWarpSpecializedAdapterINS1G_15DefaultEpilogueISK_SL_SL_NS1F_6thread17LinearCombinationISK_Li1EffLNS1K_9ScaleType4KindE0ELNS_15FloatRoundStyleE2ESK_EENS1_15EpilogueDefaultEEEEEvvEEEEvNT_6ParamsE,(.L_x_255 - _ZN7cutlass13device_kernelINS_4gemm6kernel13GemmUniversalIN4cute5tupleIJiiiiEEENS1_10collective13CollectiveMmaINS1_37MainloopSm90TmaGmmaWarpSpecializedFP8ILi28ENS5_IJNS4_1CILi2EEENSA_ILi1EEESC_EEENS1_35KernelTmaWarpSpecializedCooperativeEEENS5_IJNSA_ILi192EEENSA_ILi64EEENSA_ILi32EEEEEENS_12float_e4m3_tENS5_IJlSC_lEEESK_SL_NS4_8TiledMMAINS4_8MMA_AtomIJNS4_4SM904GMMA30MMA_64x64x32_F32E4M3E4M3_SS_TNILNSP_7ScaleInE1ELSR_1EEEEEENS4_6LayoutISD_NS5_IJSC_NSA_ILi0EEESV_EEEEENS5_IJNS4_10UnderscoreESY_SY_EEEEENS4_13SM90_TMA_LOADENS4_14ComposedLayoutINS4_7SwizzleILi1ELi4ELi3EEENS4_18smem_ptr_flag_bitsILi8EEENSU_INS5_IJNSA_ILi8EEESI_EEENS5_IJSI_SC_EEEEEEEvNS4_8identityENS4_23SM90_TMA_LOAD_MULTICASTES1B_vS1C_EENS_8epilogue10collective6detail29Sm90TmaWarpSpecializedAdapterINS1G_15DefaultEpilogueISK_SL_SL_NS1F_6thread17LinearCombinationISK_Li1EffLNS1K_9ScaleType4KindE0ELNS_15FloatRoundStyleE2ESK_EENS1_15EpilogueDefaultEEEEEvvEEEEvNT_6ParamsE)
        .other          _ZN7cutlass13device_kernelINS_4gemm6kernel13GemmUniversalIN4cute5tupleIJiiiiEEENS1_10collective13CollectiveMmaINS1_37MainloopSm90TmaGmmaWarpSpecializedFP8ILi28ENS5_IJNS4_1CILi2EEENSA_ILi1EEESC_EEENS1_35KernelTmaWarpSpecializedCooperativeEEENS5_IJNSA_ILi192EEENSA_ILi64EEENSA_ILi32EEEEEENS_12float_e4m3_tENS5_IJlSC_lEEESK_SL_NS4_8TiledMMAINS4_8MMA_AtomIJNS4_4SM904GMMA30MMA_64x64x32_F32E4M3E4M3_SS_TNILNSP_7ScaleInE1ELSR_1EEEEEENS4_6LayoutISD_NS5_IJSC_NSA_ILi0EEESV_EEEEENS5_IJNS4_10UnderscoreESY_SY_EEEEENS4_13SM90_TMA_LOADENS4_14ComposedLayoutINS4_7SwizzleILi1ELi4ELi3EEENS4_18smem_ptr_flag_bitsILi8EEENSU_INS5_IJNSA_ILi8EEESI_EEENS5_IJSI_SC_EEEEEEEvNS4_8identityENS4_23SM90_TMA_LOAD_MULTICASTES1B_vS1C_EENS_8epilogue10collective6detail29Sm90TmaWarpSpecializedAdapterINS1G_15DefaultEpilogueISK_SL_SL_NS1F_6thread17LinearCombinationISK_Li1EffLNS1K_9ScaleType4KindE0ELNS_15FloatRoundStyleE2ESK_EENS1_15EpilogueDefaultEEEEEvvEEEEvNT_6ParamsE,@"STO_CUDA_ENTRY STV_DEFAULT"
_ZN7cutlass13device_kernelINS_4gemm6kernel13GemmUniversalIN4cute5tupleIJiiiiEEENS1_10collective13CollectiveMmaINS1_37MainloopSm90TmaGmmaWarpSpecializedFP8ILi28ENS5_IJNS4_1CILi2EEENSA_ILi1EEESC_EEENS1_35KernelTmaWarpSpecializedCooperativeEEENS5_IJNSA_ILi192EEENSA_ILi64EEENSA_ILi32EEEEEENS_12float_e4m3_tENS5_IJlSC_lEEESK_SL_NS4_8TiledMMAINS4_8MMA_AtomIJNS4_4SM904GMMA30MMA_64x64x32_F32E4M3E4M3_SS_TNILNSP_7ScaleInE1ELSR_1EEEEEENS4_6LayoutISD_NS5_IJSC_NSA_ILi0EEESV_EEEEENS5_IJNS4_10UnderscoreESY_SY_EEEEENS4_13SM90_TMA_LOADENS4_14ComposedLayoutINS4_7SwizzleILi1ELi4ELi3EEENS4_18smem_ptr_flag_bitsILi8EEENSU_INS5_IJNSA_ILi8EEESI_EEENS5_IJSI_SC_EEEEEEEvNS4_8identityENS4_23SM90_TMA_LOAD_MULTICASTES1B_vS1C_EENS_8epilogue10collective6detail29Sm90TmaWarpSpecializedAdapterINS1G_15DefaultEpilogueISK_SL_SL_NS1F_6thread17LinearCombinationISK_Li1EffLNS1K_9ScaleType4KindE0ELNS_15FloatRoundStyleE2ESK_EENS1_15EpilogueDefaultEEEEEvvEEEEvNT_6ParamsE:
[----:B------:R-:W-:Y:S01]  /*0000*/  LDC R1, c[0x0][0x28] ;  /* 0x00000a00ff017b82 */ /* 0x000fe20000000800 */
[----:B------:R-:W0:Y:S01]  /*0010*/  S2R R0, SR_TID.X ;  /* 0x0000000000007919 */ /* 0x000e220000002100 */
[----:B------:R-:W-:Y:S01]  /*0020*/  ELECT P0, URZ, PT ;  /* 0x00000000003f782f */ /* 0x000fe20003800000 */
[----:B------:R-:W-:Y:S01]  /*0030*/  BSSY B0, `(.L_x_0) ;  /* 0x000000f000007945 */ /* 0x000fe20003800000 */
[--C-:B0-----:R-:W-:Y:S02]  /*0040*/  SHF.R.U32.HI R2, RZ, 0x5, R0.reuse ;  /* 0x00000005ff027819 */ /* 0x101fe40000011600 */
[----:B------:R-:W-:-:S03]  /*0050*/  SHF.R.U32.HI R3, RZ, 0x7, R0 ;  /* 0x00000007ff037819 */ /* 0x000fc60000011600 */
[----:B------:R-:W0:Y:S04]  /*0060*/  SHFL.IDX PT, R7, R2, RZ, 0x1f ;  /* 0x00001fff02077589 */ /* 0x000e2800000e0000 */
[----:B------:R-:W1:Y:S01]  /*0070*/  SHFL.IDX PT, R3, R3, RZ, 0x1f ;  /* 0x00001fff03037589 */ /* 0x000e6200000e0000 */
[----:B0-----:R-:W-:-:S13]  /*0080*/  ISETP.NE.OR P0, PT, R7, RZ, !P0 ;  /* 0x000000ff0700720c */ /* 0x001fda0004705670 */
[----:B-1----:R-:W-:Y:S05]  /*0090*/  @P0 BRA `(.L_x_1) ;  /* 0x0000000000200947 */ /* 0x002fea0003800000 */
[----:B------:R-:W-:Y:S02]  /*00a0*/  ULDC.64 UR4, c[0x0][0x198] ;  /* 0x0000660000047ab9 */ /* 0x000fe40000000a00 */
[----:B------:R-:W-:Y:S02]  /*00b0*/  UIADD3 UR6, UP0, UR4, 0xf0, URZ ;  /* 0x000000f004067890 */ /* 0x000fe4000ff1e03f */
[----:B------:R-:W-:Y:S02]  /*00c0*/  UIADD3 UR4, UP1, UR4, 0x1f0, URZ ;  /* 0x000001f004047890 */ /* 0x000fe4000ff3e03f */
[----:B------:R-:W-:Y:S02]  /*00d0*/  UIADD3.X UR7, URZ, UR5, URZ, UP0, !UPT ;  /* 0x000000053f077290 */ /* 0x000fe400087fe43f */
[----:B------:R-:W-:-:S07]  /*00e0*/  UIADD3.X UR5, URZ, UR5, URZ, UP1, !UPT ;  /* 0x000000053f057290 */ /* 0x000fce0008ffe43f */
[----:B------:R0:W-:Y:S02]  /*00f0*/  UTMACCTL.PF [UR6] ;  /* 0x00000000060079b9 */ /* 0x0001e40008040000 */
[----:B------:R0:W-:Y:S02]  /*0100*/  UTMACCTL.PF [UR4] ;  /* 0x00000000040079b9 */ /* 0x0001e40008040000 */
[----:B0-----:R-:W-:Y:S01]  /*0110*/  NOP ;  /* 0x0000000000007918 */ /* 0x001fe20000000000 */
.L_x_1:
[----:B------:R-:W-:Y:S05]  /*0120*/  BSYNC B0 ;  /* 0x0000000000007941 */ /* 0x000fea0003800000 */
.L_x_0:
[----:B------:R-:W0:Y:S02]  /*0130*/  SHFL.IDX PT, R4, R2, RZ, 0x1f ;  /* 0x00001fff02047589 */ /* 0x000e2400000e0000 */
[----:B0-----:R-:W-:-:S13]  /*0140*/  ISETP.NE.AND P0, PT, R4, RZ, PT ;  /* 0x000000ff0400720c */ /* 0x001fda0003f05270 */
[----:B------:R-:W-:Y:S05]  /*0150*/  @P0 BRA `(.L_x_2) ;  /* 0x0000000400240947 */ /* 0x000fea0003800000 */
[----:B------:R-:W-:Y:S01]  /*0160*/  ELECT P0, URZ, PT ;  /* 0x00000000003f782f */ /* 0x000fe20003800000 */
[----:B------:R-:W-:-:S12]  /*0170*/  BSSY B0, `(.L_x_2) ;  /* 0x0000047000007945 */ /* 0x000fd80003800000 */
[----:B------:R-:W-:Y:S05]  /*0180*/  @!P0 BRA `(.L_x_3) ;  /* 0x0000000400148947 */ /* 0x000fea0003800000 */
[----:B------:R-:W0:Y:S01]  /*0190*/  S2UR UR8, SR_CgaCtaId ;  /* 0x00000000000879c3 */ /* 0x000e220000008800 */
[----:B------:R-:W-:Y:S01]  /*01a0*/  UMOV UR4, 0x400 ;  /* 0x0000040000047882 */ /* 0x000fe20000000000 */
[----:B------:R-:W-:Y:S01]  /*01b0*/  UMOV UR5, 0x1 ;  /* 0x0000000100057882 */ /* 0x000fe20000000000 */
[----:B------:R-:W-:Y:S02]  /*01c0*/  UMOV UR6, 0x4 ;  /* 0x0000000400067882 */ /* 0x000fe40000000000 */
[----:B------:R-:W-:-:S04]  /*01d0*/  UIADD3 UR6, -UR6, 0x100000, URZ ;  /* 0x0010000006067890 */ /* 0x000fc8000fffe13f */
[----:B------:R-:W-:Y:S02]  /*01e0*/  USHF.L.U32 UR7, UR6, 0xb, URZ ;  /* 0x0000000b06077899 */ /* 0x000fe4000800063f */
[----:B------:R-:W-:Y:S02]  /*01f0*/  USHF.L.U32 UR6, UR6, 0x1, URZ ;  /* 0x0000000106067899 */ /* 0x000fe4000800063f */
[----:B0-----:R-:W-:Y:S02]  /*0200*/  ULEA UR8, UR8, UR4, 0x18 ;  /* 0x0000000408087291 */ /* 0x001fe4000f8ec03f */
[----:B------:R-:W-:-:S04]  /*0210*/  UIADD3 UR4, -UR5, 0x100000, URZ ;  /* 0x0010000005047890 */ /* 0x000fc8000fffe13f */
[----:B------:R-:W-:Y:S02]  /*0220*/  USHF.L.U32 UR5, UR4, 0xb, URZ ;  /* 0x0000000b04057899 */ /* 0x000fe4000800063f */
[----:B------:R-:W-:Y:S01]  /*0230*/  USHF.L.U32 UR4, UR4, 0x1, URZ ;  /* 0x0000000104047899 */ /* 0x000fe2000800063f */
[----:B------:R-:W0:Y:S11]  /*0240*/  FENCE.VIEW.ASYNC.S ;  /* 0x00000000000073c6 */ /* 0x000e360000000000 */
[----:B0-----:R0:W1:Y:S01]  /*0250*/  SYNCS.EXCH.64 URZ, [UR8], UR4 ;  /* 0x00000004083f75b2 */ /* 0x0010620008000100 */
[----:B------:R0:W2:Y:S01]  /*0260*/  SYNCS.EXCH.64 URZ, [UR8+0xe0], UR6 ;  /* 0x0000e006083f75b2 */ /* 0x0000a20008000100 */
[----:B------:R0:W3:Y:S01]  /*0270*/  SYNCS.EXCH.64 URZ, [UR8+0x8], UR4 ;  /* 0x00000804083f75b2 */ /* 0x0000e20008000100 */
[----:B------:R0:W4:Y:S01]  /*0280*/  SYNCS.EXCH.64 URZ, [UR8+0xe8], UR6 ;  /* 0x0000e806083f75b2 */ /* 0x0001220008000100 */
[----:B------:R0:W0:Y:S01]  /*0290*/  SYNCS.EXCH.64 URZ, [UR8+0x10], UR4 ;  /* 0x00001004083f75b2 */ /* 0x0000220008000100 */
        /* <DEDUP_REMOVED lines=51> */
[----:B-1234-:R-:W-:Y:S01]  /*05d0*/  NOP ;  /* 0x0000000000007918 */ /* 0x01efe20000000000 */
.L_x_3:
[----:B0-----:R-:W-:Y:S05]  /*05e0*/  BSYNC B0 ;  /* 0x0000000000007941 */ /* 0x001fea0003800000 */
.L_x_2:
[----:B------:R-:W-:Y:S01]  /*05f0*/  SHF.R.S32.HI R5, RZ, 0x1f, R0 ;  /* 0x0000001fff057819 */ /* 0x000fe20000011400 */
[----:B------:R-:W0:Y:S01]  /*0600*/  SHFL.IDX PT, R2, R2, RZ, 0x1f ;  /* 0x00001fff02027589 */ /* 0x000e2200000e0000 */
[----:B------:R-:W1:Y:S01]  /*0610*/  S2UR UR8, SR_CTAID.X ;  /* 0x00000000000879c3 */ /* 0x000e620000002500 */
[----:B------:R-:W-:Y:S02]  /*0620*/  ELECT P0, URZ, PT ;  /* 0x00000000003f782f */ /* 0x000fe40003800000 */
[----:B------:R-:W-:Y:S01]  /*0630*/  LEA.HI R5, R5, R0, RZ, 0x7 ;  /* 0x0000000005057211 */ /* 0x000fe200078f38ff */
[----:B------:R-:W2:Y:S01]  /*0640*/  S2R R8, SR_CTAID.Y ;  /* 0x0000000000087919 */ /* 0x000ea20000002600 */
[----:B------:R-:W-:Y:S01]  /*0650*/  SHF.R.S32.HI R11, RZ, 0x1f, R4 ;  /* 0x0000001fff0b7819 */ /* 0x000fe20000011404 */
[----:B------:R-:W-:Y:S01]  /*0660*/  ULDC UR4, c[0x0][0x150] ;  /* 0x0000540000047ab9 */ /* 0x000fe20000000800 */
[----:B------:R-:W-:Y:S01]  /*0670*/  LOP3.LUT R5, R5, 0xffffff80, RZ, 0xc0, !PT ;  /* 0xffffff8005057812 */ /* 0x000fe200078ec0ff */
[----:B------:R-:W-:Y:S01]  /*0680*/  VIADD R16, R3, 0xffffffff ;  /* 0xffffffff03107836 */ /* 0x000fe20000000000 */
[----:B------:R-:W-:Y:S01]  /*0690*/  LEA.HI R11, R11, R4, RZ, 0x2 ;  /* 0x000000040b0b7211 */ /* 0x000fe200078f10ff */
[----:B------:R-:W3:Y:S01]  /*06a0*/  LDC R12, c[0x0][0x144] ;  /* 0x00005100ff0c7b82 */ /* 0x000ee20000000800 */
[----:B------:R-:W-:Y:S01]  /*06b0*/  NOP ;  /* 0x0000000000007918 */ /* 0x000fe20000000000 */
[----:B------:R-:W-:Y:S01]  /*06c0*/  IMAD.IADD R6, R0, 0x1, -R5 ;  /* 0x0000000100067824 */ /* 0x000fe200078e0a05 */
[----:B------:R-:W-:Y:S01]  /*06d0*/  LOP3.LUT R11, R11, 0x3ffffffc, RZ, 0xc0, !PT ;  /* 0x3ffffffc0b0b7812 */ /* 0x000fe200078ec0ff */
[----:B------:R-:W-:Y:S01]  /*06e0*/  NOP ;  /* 0x0000000000007918 */ /* 0x000fe20000000000 */
[----:B------:R-:W-:-:S02]  /*06f0*/  ISETP.NE.AND P4, PT, R3, RZ, PT ;  /* 0x000000ff0300720c */ /* 0x000fc40003f85270 */
[----:B------:R-:W-:Y:S01]  /*0700*/  SHF.R.S32.HI R5, RZ, 0x1f, R6 ;  /* 0x0000001fff057819 */ /* 0x000fe20000011406 */
[----:B------:R-:W-:Y:S01]  /*0710*/  IMAD.IADD R4, R4, 0x1, -R11 ;  /* 0x0000000104047824 */ /* 0x000fe200078e0a0b */
[----:B------:R-:W4:Y:S01]  /*0720*/  LDC R14, c[0x0][0x140] ;  /* 0x00005000ff0e7b82 */ /* 0x000f220000000800 */
[----:B------:R-:W-:Y:S02]  /*0730*/  ISETP.GE.U32.AND P6, PT, R16, 0x2, PT ;  /* 0x000000021000780c */ /* 0x000fe40003fc6070 */
[----:B------:R-:W-:Y:S02]  /*0740*/  LEA.HI R5, R5, R6, RZ, 0x3 ;  /* 0x0000000605057211 */ /* 0x000fe400078f18ff */
[----:B0-----:R-:W-:Y:S02]  /*0750*/  ISETP.NE.OR P0, PT, R2, RZ, !P0 ;  /* 0x000000ff0200720c */ /* 0x001fe40004705670 */
[--C-:B------:R-:W-:Y:S01]  /*0760*/  SHF.R.S32.HI R2, RZ, 0x3, R5.reuse ;  /* 0x00000003ff027819 */ /* 0x100fe20000011405 */
[----:B------:R-:W0:Y:S01]  /*0770*/  LDC R13, c[0x0][0x148] ;  /* 0x00005200ff0d7b82 */ /* 0x000e220000000800 */
[----:B------:R-:W-:-:S02]  /*0780*/  SHF.R.S32.HI R5, RZ, 0x1f, R5 ;  /* 0x0000001fff057819 */ /* 0x000fc40000011405 */
[----:B-1----:R-:W-:Y:S02]  /*0790*/  I2FP.F32.U32 R10, UR8 ;  /* 0x00000008000a7c45 */ /* 0x002fe40008201000 */
[----:B------:R-:W-:-:S03]  /*07a0*/  LEA.HI R5, R5, R2, RZ, 0x2 ;  /* 0x0000000205057211 */ /* 0x000fc600078f10ff */
[----:B------:R-:W-:Y:S01]  /*07b0*/  FMUL R10, R10, UR4 ;  /* 0x000000040a0a7c20 */ /* 0x000fe20008400000 */
[----:B------:R-:W-:Y:S01]  /*07c0*/  LOP3.LUT R5, R5, 0xfffffffc, RZ, 0xc0, !PT ;  /* 0xfffffffc05057812 */ /* 0x000fe200078ec0ff */
[----:B------:R-:W-:Y:S01]  /*07d0*/  VOTEU.ALL UP0, P0 ;  /* 0x00000000003f7886 */ /* 0x000fe20000000000 */
[----:B--2---:R-:W-:Y:S01]  /*07e0*/  I2FP.F32.U32 R11, R8 ;  /* 0x00000008000b7245 */ /* 0x004fe20000201000 */
[----:B------:R-:W-:Y:S01]  /*07f0*/  ULDC UR4, c[0x0][0x154] ;  /* 0x0000550000047ab9 */ /* 0x000fe20000000800 */
[----:B------:R-:W-:Y:S01]  /*0800*/  VOTEU.ALL UP1, P0 ;  /* 0x00000000003f7886 */ /* 0x000fe20000020000 */
[----:B------:R-:W1:Y:S01]  /*0810*/  F2I.U32.TRUNC.NTZ R10, R10 ;  /* 0x0000000a000a7305 */ /* 0x000e62000020f000 */
[----:B------:R-:W-:Y:S01]  /*0820*/  IMAD.IADD R5, R2, 0x1, -R5 ;  /* 0x0000000102057824 */ /* 0x000fe200078e0a05 */
[----:B------:R-:W2:Y:S01]  /*0830*/  @!UP0 S2UR UR7, SR_CgaCtaId ;  /* 0x00000000000789c3 */ /* 0x000ea20000008800 */
[----:B------:R-:W-:Y:S01]  /*0840*/  @!UP0 UMOV UR6, 0x400 ;  /* 0x0000040000068882 */ /* 0x000fe20000000000 */
[----:B----4-:R-:W-:Y:S01]  /*0850*/  ISETP.EQ.U32.AND P2, PT, R14, 0x1, PT ;  /* 0x000000010e00780c */ /* 0x010fe20003f42070 */
[----:B------:R-:W-:-:S05]  /*0860*/  IMAD R5, R4, 0x4, R5 ;  /* 0x0000000404057824 */ /* 0x000fca00078e0205 */
[----:B------:R-:W-:-:S04]  /*0870*/  LEA.HI R2, R5, R5, RZ, 0x1 ;  /* 0x0000000505027211 */ /* 0x000fc800078f08ff */
[----:B------:R-:W-:Y:S01]  /*0880*/  LOP3.LUT R4, R2, 0xfffffffe, RZ, 0xc0, !PT ;  /* 0xfffffffe02047812 */ /* 0x000fe200078ec0ff */
[----:B-1----:R-:W-:Y:S02]  /*0890*/  IMAD.MOV R15, RZ, RZ, -R10 ;  /* 0x000000ffff0f7224 */ /* 0x002fe400078e0a0a */
[----:B------:R-:W-:Y:S01]  /*08a0*/  FMUL R10, R11, UR4 ;  /* 0x000000040b0a7c20 */ /* 0x000fe20008400000 */
[----:B------:R-:W-:Y:S01]  /*08b0*/  SHF.R.S32.HI R2, RZ, 0x1f, R7 ;  /* 0x0000001fff027819 */ /* 0x000fe20000011407 */
[----:B------:R-:W-:Y:S01]  /*08c0*/  UMOV UR4, 0x20 ;  /* 0x0000002000047882 */ /* 0x000fe20000000000 */
[----:B---3--:R-:W-:Y:S01]  /*08d0*/  IMAD R12, R12, R15, UR8 ;  /* 0x000000080c0c7e24 */ /* 0x008fe2000f8e020f */
[----:B------:R-:W-:-:S04]  /*08e0*/  @!UP0 UIADD3 UR4, -UR4, 0x100000, URZ ;  /* 0x0010000004048890 */ /* 0x000fc8000fffe13f */
[----:B------:R-:W-:Y:S02]  /*08f0*/  @!UP0 USHF.L.U32 UR5, UR4, 0xb, URZ ;  /* 0x0000000b04058899 */ /* 0x000fe4000800063f */
[----:B------:R-:W-:Y:S01]  /*0900*/  @!UP0 USHF.L.U32 UR4, UR4, 0x1, URZ ;  /* 0x0000000104048899 */ /* 0x000fe2000800063f */
[C---:B------:R-:W-:Y:S01]  /*0910*/  IMAD.IADD R11, R5.reuse, 0x1, -R4 ;  /* 0x00000001050b7824 */ /* 0x040fe200078e0a04 */
[----:B------:R-:W1:Y:S01]  /*0920*/  F2I.U32.TRUNC.NTZ R10, R10 ;  /* 0x0000000a000a7305 */ /* 0x000e62000020f000 */
[----:B------:R-:W-:Y:S01]  /*0930*/  LEA.HI R2, R2, R7, RZ, 0x2 ;  /* 0x0000000702027211 */ /* 0x000fe200078f10ff */
[----:B------:R-:W-:Y:S02]  /*0940*/  IMAD.SHL.U32 R4, R5, 0x4, RZ ;  /* 0x0000000405047824 */ /* 0x000fe400078e00ff */
[----:B------:R-:W-:Y:S01]  /*0950*/  ISETP.NE.AND P3, PT, R11, R12, PT ;  /* 0x0000000c0b00720c */ /* 0x000fe20003f65270 */
[----:B--2---:R-:W-:Y:S01]  /*0960*/  @!UP0 ULEA UR6, UR7, UR6, 0x18 ;  /* 0x0000000607068291 */ /* 0x004fe2000f8ec03f */
[----:B------:R-:W-:Y:S01]  /*0970*/  LOP3.LUT R2, R2, 0xfffffffc, RZ, 0xc0, !PT ;  /* 0xfffffffc02027812 */ /* 0x000fe200078ec0ff */
[----:B------:R-:W-:Y:S01]  /*0980*/  VOTEU.ALL UP0, P0 ;  /* 0x00000000003f7886 */ /* 0x000fe20000000000 */
[----:B------:R-:W-:-:S02]  /*0990*/  LOP3.LUT R5, R5, 0xc, R4, 0x78, !PT ;  /* 0x0000000c05057812 */ /* 0x000fc400078e7804 */
[----:B------:R-:W-:Y:S01]  /*09a0*/  LOP3.LUT P0, RZ, R6, 0x7, RZ, 0xc0, !PT ;  /* 0x0000000706ff7812 */ /* 0x000fe2000780c0ff */
[----:B------:R-:W-:Y:S02]  /*09b0*/  IMAD.IADD R7, R7, 0x1, -R2 ;  /* 0x0000000107077824 */ /* 0x000fe400078e0a02 */
[----:B------:R-:W-:Y:S01]  /*09c0*/  IMAD.MOV.U32 R6, RZ, RZ, 0x1 ;  /* 0x00000001ff067424 */ /* 0x000fe200078e00ff */
[----:B------:R-:W-:Y:S01]  /*09d0*/  ISETP.LT.U32.AND P0, PT, R5, 0x2, !P0 ;  /* 0x000000020500780c */ /* 0x000fe20004701070 */
[----:B-1----:R-:W-:Y:S01]  /*09e0*/  IMAD.MOV R20, RZ, RZ, -R10 ;  /* 0x000000ffff147224 */ /* 0x002fe200078e0a0a */
[----:B------:R-:W-:Y:S01]  /*09f0*/  ISETP.NE.AND P1, PT, R7, 0x3, PT ;  /* 0x000000030700780c */ /* 0x000fe20003f25270 */
[----:B------:R-:W1:Y:S02]  /*0a00*/  FENCE.VIEW.ASYNC.S ;  /* 0x00000000000073c6 */ /* 0x000e640000000000 */
[----:B-1----:R1:W2:Y:S01]  /*0a10*/  @!UP0 SYNCS.EXCH.64 URZ, [UR6+0x1d0], UR4 ;  /* 0x0001d004063f85b2 */ /* 0x0022a20008000100 */
[----:B------:R-:W-:Y:S01]  /*0a20*/  @P3 LEA.HI R2, R5, R5, RZ, 0x1 ;  /* 0x0000000505023211 */ /* 0x000fe200078f08ff */
[----:B0-----:R-:W-:Y:S01]  /*0a30*/  IMAD R11, R13, R20, R8 ;  /* 0x000000140d0b7224 */ /* 0x001fe200078e0208 */
[----:B------:R-:W-:-:S02]  /*0a40*/  ISETP.EQ.OR P1, PT, R7, RZ, !P1 ;  /* 0x000000ff0700720c */ /* 0x000fc40004f22670 */
[----:B------:R-:W-:Y:S02]  /*0a50*/  @P3 SHF.R.S32.HI R2, RZ, 0x1, R2 ;  /* 0x00000001ff023819 */ /* 0x000fe40000011402 */
[----:B------:R-:W-:Y:S02]  /*0a60*/  ISETP.EQ.AND P1, PT, R3, RZ, P1 ;  /* 0x000000ff0300720c */ /* 0x000fe40000f22270 */
[----:B------:R-:W-:Y:S02]  /*0a70*/  @P3 ISETP.NE.AND P5, PT, R2, R11, PT ;  /* 0x0000000b0200320c */ /* 0x000fe40003fa5270 */
[----:B------:R-:W-:Y:S02]  /*0a80*/  SEL R3, RZ, 0x1, !P0 ;  /* 0x00000001ff037807 */ /* 0x000fe40004000000 */
[----:B------:R-:W-:Y:S02]  /*0a90*/  @P3 SEL R6, RZ, 0x1, P5 ;  /* 0x00000001ff063807 */ /* 0x000fe40002800000 */
[----:B------:R-:W-:Y:S01]  /*0aa0*/  SEL R4, RZ, 0x1, !P1 ;  /* 0x00000001ff047807 */ /* 0x000fe20004800000 */
[----:B------:R1:W0:Y:S01]  /*0ab0*/  @!UP1 SYNCS.EXCH.64 URZ, [UR6+0x1d8], UR4 ;  /* 0x0001d804063f95b2 */ /* 0x0002220008000100 */
[----:B------:R-:W-:Y:S01]  /*0ac0*/  LOP3.LUT R6, R6, R3, RZ, 0xc0, !PT ;  /* 0x0000000306067212 */ /* 0x000fe200078ec0ff */
[----:B------:R-:W-:Y:S01]  /*0ad0*/  NOP ;  /* 0x0000000000007918 */ /* 0x000fe20000000000 */
[----:B------:R-:W-:Y:S01]  /*0ae0*/  SEL R4, R4, 0x2, P6 ;  /* 0x0000000204047807 */ /* 0x000fe20003000000 */
[----:B------:R-:W-:Y:S06]  /*0af0*/  @!P2 BRA `(.L_x_4) ;  /* 0x000000000008a947 */ /* 0x000fec0003800000 */
[----:B0-2---:R-:W-:Y:S01]  /*0b00*/  UCGABAR_ARV ;  /* 0x00000000000079c7 */ /* 0x005fe20008000000 */
[----:B------:R-:W-:Y:S05]  /*0b10*/  BRA `(.L_x_5) ;  /* 0x0000000000047947 */ /* 0x000fea0003800000 */
.L_x_4:
[----:B0-2---:R-:W-:Y:S01]  /*0b20*/  NOP ;  /* 0x0000000000007918 */ /* 0x005fe20000000000 */
.L_x_5:
[----:B------:R-:W0:Y:S01]  /*0b30*/  LDC R2, c[0x0][0x65c] ;  /* 0x00019700ff027b82 */ /* 0x000e220000000800 */
[----:B------:R-:W-:Y:S01]  /*0b40*/  IMAD.MOV.U32 R3, RZ, RZ, RZ ;  /* 0x000000ffff037224 */ /* 0x000fe200078e00ff */
[----:B0-----:R-:W-:Y:S01]  /*0b50*/  ISETP.NE.AND P3, PT, R2, 0x1, PT ;  /* 0x000000010200780c */ /* 0x001fe20003f65270 */
[----:B------:R-:W-:-:S12]  /*0b60*/  IMAD.U32 R2, RZ, RZ, UR8 ;  /* 0x00000008ff027e24 */ /* 0x000fd8000f8e00ff */
[----:B------:R-:W0:Y:S01]  /*0b70*/  @P3 LDC R15, c[0x0][0x10] ;  /* 0x00000400ff0f3b82 */ /* 0x000e220000000800 */
[----:B------:R-:W-:Y:S02]  /*0b80*/  @P3 IMAD.MOV.U32 R9, RZ, RZ, RZ ;  /* 0x000000ffff093224 */ /* 0x000fe400078e00ff */
[----:B------:R-:W-:-:S05]  /*0b90*/  @P3 IMAD.MOV.U32 R17, RZ, RZ, RZ ;  /* 0x000000ffff113224 */ /* 0x000fca00078e00ff */
[----:B------:R-:W2:Y:S01]  /*0ba0*/  @!P3 LDC R11, c[0x0][0xc] ;  /* 0x00000300ff0bbb82 */ /* 0x000ea20000000800 */
[----:B0-----:R-:W-:-:S04]  /*0bb0*/  @P3 IMAD.WIDE.U32 R14, R15, UR8, R8 ;  /* 0x000000080f0e3c25 */ /* 0x001fc8000f8e0008 */
[----:B--2---:R-:W-:-:S04]  /*0bc0*/  @!P3 IMAD.WIDE.U32 R10, R8, R11, R2 ;  /* 0x0000000b080ab225 */ /* 0x004fc800078e0002 */
[----:B------:R-:W-:Y:S02]  /*0bd0*/  @P3 IMAD.MOV.U32 R2, RZ, RZ, R14 ;  /* 0x000000ffff023224 */ /* 0x000fe400078e000e */
[----:B------:R-:W-:Y:S02]  /*0be0*/  @P3 IMAD.IADD R3, R15, 0x1, R17 ;  /* 0x000000010f033824 */ /* 0x000fe400078e0211 */
[----:B------:R-:W-:Y:S02]  /*0bf0*/  @!P3 IMAD.MOV.U32 R2, RZ, RZ, R10 ;  /* 0x000000ffff02b224 */ /* 0x000fe400078e000a */
[----:B------:R-:W-:Y:S01]  /*0c00*/  @!P3 IMAD.MOV.U32 R3, RZ, RZ, R11 ;  /* 0x000000ffff03b224 */ /* 0x000fe200078e000b */
[----:B------:R-:W-:Y:S06]  /*0c10*/  @!P2 BRA `(.L_x_6) ;  /* 0x00000000000ca947 */ /* 0x000fec0003800000 */
[----:B------:R-:W-:Y:S01]  /*0c20*/  UCGABAR_WAIT ;  /* 0x0000000000007dc7 */ /* 0x000fe20008000000 */
[----:B------:R-:W-:Y:S01]  /*0c30*/  CCTL.IVALL ;  /* 0x00000000ff00798f */ /* 0x000fe20002000000 */
[----:B------:R-:W-:Y:S05]  /*0c40*/  BRA `(.L_x_7) ;  /* 0x0000000000047947 */ /* 0x000fea0003800000 */
.L_x_6:
[----:B------:R-:W-:Y:S06]  /*0c50*/  BAR.SYNC.DEFER_BLOCKING 0x0 ;  /* 0x0000000000007b1d */ /* 0x000fec0000010000 */
.L_x_7:
[----:B------:R-:W-:Y:S05]  /*0c60*/  @!P4 BRA `(.L_x_8) ;  /* 0x0000007400a0c947 */ /* 0x000fea0003800000 */
[----:B------:R-:W-:-:S13]  /*0c70*/  ISETP.GT.U32.AND P0, PT, R16, 0x1, PT ;  /* 0x000000011000780c */ /* 0x000fda0003f04070 */
[----:B-1----:R-:W-:Y:S05]  /*0c80*/  @P0 EXIT ;  /* 0x000000000000094d */ /* 0x002fea0003800000 */
[----:B------:R-:W-:Y:S01]  /*0c90*/  ULDC.64 UR4, c[0x0][0x650] ;  /* 0x0001940000047ab9 */ /* 0x000fe20000000a00 */
[----:B------:R-:W-:Y:S01]  /*0ca0*/  PRMT R14, RZ, 0x7610, R14 ;  /* 0x00007610ff0e7816 */ /* 0x000fe2000000000e */
[----:B------:R-:W-:Y:S01]  /*0cb0*/  IMAD.MOV.U32 R10, RZ, RZ, -0x1 ;  /* 0xffffffffff0a7424 */ /* 0x000fe200078e00ff */
[----:B------:R-:W-:Y:S01]  /*0cc0*/  ISETP.GE.U32.AND P0, PT, R2, UR4, PT ;  /* 0x0000000402007c0c */ /* 0x000fe2000bf06070 */
[----:B------:R-:W-:Y:S02]  /*0cd0*/  IMAD.MOV.U32 R11, RZ, RZ, -0x1 ;  /* 0xffffffffff0b7424 */ /* 0x000fe400078e00ff */
[----:B------:R-:W-:Y:S01]  /*0ce0*/  IMAD.MOV.U32 R7, RZ, RZ, -0x1 ;  /* 0xffffffffff077424 */ /* 0x000fe200078e00ff */
[----:B------:R-:W-:-:S13]  /*0cf0*/  ISETP.GE.U32.AND.EX P0, PT, R3, UR5, PT, P0 ;  /* 0x0000000503007c0c */ /* 0x000fda000bf06100 */
[----:B------:R-:W-:Y:S05]  /*0d00*/  @P0 BRA `(.L_x_9) ;  /* 0x0000000400280947 */ /* 0x000fea0003800000 */
[----:B------:R-:W0:Y:S01]  /*0d10*/  LDC.64 R22, c[0x0][0x628] ;  /* 0x00018a00ff167b82 */ /* 0x000e220000000a00 */
[----:B------:R-:W-:Y:S02]  /*0d20*/  IMAD.MOV.U32 R10, RZ, RZ, R2 ;  /* 0x000000ffff0a7224 */ /* 0x000fe400078e0002 */
[----:B------:R-:W-:-:S05]  /*0d30*/  IMAD.MOV.U32 R11, RZ, RZ, R3 ;  /* 0x000000ffff0b7224 */ /* 0x000fca00078e0003 */
[----:B------:R-:W1:Y:S08]  /*0d40*/  LDC R18, c[0x0][0x630] ;  /* 0x00018c00ff127b82 */ /* 0x000e700000000800 */
[----:B------:R-:W2:Y:S01]  /*0d50*/  LDC.64 R24, c[0x0][0x620] ;  /* 0x00018800ff187b82 */ /* 0x000ea20000000a00 */
[----:B0-----:R-:W-:-:S04]  /*0d60*/  ISETP.NE.U32.AND P0, PT, R22, RZ, PT ;  /* 0x000000ff1600720c */ /* 0x001fc80003f05070 */
[----:B------:R-:W-:-:S13]  /*0d70*/  ISETP.NE.AND.EX P0, PT, R23, RZ, PT, P0 ;  /* 0x000000ff1700720c */ /* 0x000fda0003f05300 */
[----:B-12---:R-:W-:Y:S05]  /*0d80*/  @!P0 BRA `(.L_x_10) ;  /* 0x0000000000288947 */ /* 0x006fea0003800000 */
[----:B------:R-:W0:Y:S02]  /*0d90*/  LDC R7, c[0x0][0x634] ;  /* 0x00018d00ff077b82 */ /* 0x000e240000000800 */
[----:B0-----:R-:W-:-:S05]  /*0da0*/  IADD3 R7, P0, R2, R7, RZ ;  /* 0x0000000702077210 */ /* 0x001fca0007f1e0ff */
[----:B------:R-:W-:-:S04]  /*0db0*/  IMAD.X R19, RZ, RZ, R3, P0 ;  /* 0x000000ffff137224 */ /* 0x000fc800000e0603 */
[----:B------:R-:W-:-:S04]  /*0dc0*/  IMAD.WIDE.U32 R10, R19, R22, RZ ;  /* 0x00000016130a7225 */ /* 0x000fc800078e00ff */
[----:B------:R-:W-:-:S04]  /*0dd0*/  IMAD.WIDE.U32 R14, P0, R7, R23, R10 ;  /* 0x00000017070e7225 */ /* 0x000fc8000780000a */
[----:B------:R-:W-:-:S04]  /*0de0*/  IMAD.WIDE.U32 R10, R7, R22, RZ ;  /* 0x00000016070a7225 */ /* 0x000fc800078e00ff */
[----:B------:R-:W-:Y:S01]  /*0df0*/  IMAD.X R17, RZ, RZ, RZ, P0 ;  /* 0x000000ffff117224 */ /* 0x000fe200000e06ff */
[----:B------:R-:W-:Y:S01]  /*0e00*/  IADD3 RZ, P0, R11, R14, RZ ;  /* 0x0000000e0bff7210 */ /* 0x000fe20007f1e0ff */
[----:B------:R-:W-:-:S04]  /*0e10*/  IMAD.MOV.U32 R16, RZ, RZ, R15 ;  /* 0x000000ffff107224 */ /* 0x000fc800078e000f */
[----:B------:R-:W-:-:S08]  /*0e20*/  IMAD.WIDE.U32.X R10, R19, R23, R16, P0 ;  /* 0x00000017130a7225 */ /* 0x000fd000000e0410 */
.L_x_10:
[----:B------:R-:W0:Y:S01]  /*0e30*/  LDC.64 R26, c[0x0][0x640] ;  /* 0x00019000ff1a7b82 */ /* 0x000e220000000a00 */
[--C-:B------:R-:W-:Y:S01]  /*0e40*/  SHF.R.U64 R28, R10, R18, R11.reuse ;  /* 0x000000120a1c7219 */ /* 0x100fe2000000120b */
[----:B------:R-:W-:Y:S01]  /*0e50*/  IMAD R29, R13, R20, R8 ;  /* 0x000000140d1d7224 */ /* 0x000fe200078e0208 */
[----:B------:R-:W-:Y:S01]  /*0e60*/  SHF.R.U32.HI R7, RZ, R18, R11 ;  /* 0x00000012ff077219 */ /* 0x000fe2000001160b */
[----:B------:R-:W-:Y:S01]  /*0e70*/  IMAD.MOV.U32 R23, RZ, RZ, 0x1 ;  /* 0x00000001ff177424 */ /* 0x000fe200078e00ff */
[----:B------:R-:W-:-:S03]  /*0e80*/  IADD3 R9, P0, RZ, -R28, RZ ;  /* 0x8000001cff097210 */ /* 0x000fc60007f1e0ff */
[----:B------:R-:W1:Y:S02]  /*0e90*/  LDC R16, c[0x0][0x618] ;  /* 0x00018600ff107b82 */ /* 0x000e640000000800 */
[----:B------:R-:W-:Y:S02]  /*0ea0*/  IMAD.X R7, RZ, RZ, ~R7, P0 ;  /* 0x000000ffff077224 */ /* 0x000fe400000e0e07 */
[----:B------:R-:W-:-:S04]  /*0eb0*/  IMAD.WIDE.U32 R10, R9, R24, R2 ;  /* 0x00000018090a7225 */ /* 0x000fc800078e0002 */
[----:B------:R-:W2:Y:S01]  /*0ec0*/  LDC R15, c[0x0][0x608] ;  /* 0x00018200ff0f7b82 */ /* 0x000ea20000000800 */
[----:B------:R-:W-:-:S04]  /*0ed0*/  IMAD R14, R7, R24, RZ ;  /* 0x00000018070e7224 */ /* 0x000fc800078e02ff */
[----:B------:R-:W-:-:S03]  /*0ee0*/  IMAD R7, R9, R25, R14 ;  /* 0x0000001909077224 */ /* 0x000fc600078e020e */
[----:B------:R-:W3:Y:S01]  /*0ef0*/  LDC R22, c[0x0][0x658] ;  /* 0x00019600ff167b82 */ /* 0x000ee20000000800 */
[----:B------:R-:W-:Y:S01]  /*0f00*/  IMAD.IADD R7, R11, 0x1, R7 ;  /* 0x000000010b077824 */ /* 0x000fe200078e0207 */
[----:B0-----:R-:W-:-:S04]  /*0f10*/  ISETP.NE.U32.AND P0, PT, R26, RZ, PT ;  /* 0x000000ff1a00720c */ /* 0x001fc80003f05070 */
[----:B------:R-:W-:Y:S02]  /*0f20*/  ISETP.NE.AND.EX P0, PT, R27, RZ, PT, P0 ;  /* 0x000000ff1b00720c */ /* 0x000fe40003f05300 */
[----:B------:R-:W0:Y:S01]  /*0f30*/  LDC R18, c[0x0][0x600] ;  /* 0x00018000ff127b82 */ /* 0x000e220000000800 */
[-CC-:B-1----:R-:W-:Y:S02]  /*0f40*/  SHF.R.U64 R19, R10, R16.reuse, R7.reuse ;  /* 0x000000100a137219 */ /* 0x182fe40000001207 */
[----:B------:R-:W-:Y:S01]  /*0f50*/  SHF.R.U32.HI R10, RZ, R16, R7 ;  /* 0x00000010ff0a7219 */ /* 0x000fe20000011607 */
[----:B------:R-:W-:-:S04]  /*0f60*/  IMAD.MOV.U32 R7, RZ, RZ, -0x1 ;  /* 0xffffffffff077424 */ /* 0x000fc800078e00ff */
[----:B------:R-:W1:Y:S01]  /*0f70*/  LDC R21, c[0x0][0x648] ;  /* 0x00019200ff157b82 */ /* 0x000e620000000800 */
[-CC-:B--2---:R-:W-:Y:S02]  /*0f80*/  SHF.R.U64 R16, R19, R15.reuse, R10.reuse ;  /* 0x0000000f13107219 */ /* 0x184fe4000000120a */
[----:B------:R-:W-:-:S05]  /*0f90*/  SHF.R.U32.HI R9, RZ, R15, R10 ;  /* 0x0000000fff097219 */ /* 0x000fca000001160a */
[----:B------:R-:W2:Y:S01]  /*0fa0*/  LDC R24, c[0x0][0x638] ;  /* 0x00018e00ff187b82 */ /* 0x000ea20000000800 */
[-CC-:B---3--:R-:W-:Y:S02]  /*0fb0*/  SHF.R.U64 R20, R16, R22.reuse, R9.reuse ;  /* 0x0000001610147219 */ /* 0x188fe40000001209 */
[-C--:B------:R-:W-:Y:S02]  /*0fc0*/  SHF.L.U32 R7, R7, R22.reuse, RZ ;  /* 0x0000001607077219 */ /* 0x080fe400000006ff */
[----:B------:R-:W-:Y:S01]  /*0fd0*/  SHF.R.U32.HI R9, RZ, R22, R9 ;  /* 0x00000016ff097219 */ /* 0x000fe20000011609 */
[----:B------:R-:W-:Y:S01]  /*0fe0*/  IMAD.MOV.U32 R8, RZ, RZ, R20 ;  /* 0x000000ffff087224 */ /* 0x000fe200078e0014 */
[----:B------:R-:W-:Y:S01]  /*0ff0*/  LOP3.LUT R13, RZ, R7, RZ, 0x33, !PT ;  /* 0x00000007ff0d7212 */ /* 0x000fe200078e33ff */
[----:B------:R-:W3:Y:S01]  /*1000*/  LDC R25, c[0x0][0x610] ;  /* 0x00018400ff197b82 */ /* 0x000ee20000000800 */
[----:B------:R-:W-:Y:S05]  /*1010*/  @!P0 BRA `(.L_x_11) ;  /* 0x0000000000288947 */ /* 0x000fea0003800000 */
[----:B------:R-:W4:Y:S02]  /*1020*/  LDC R7, c[0x0][0x64c] ;  /* 0x00019300ff077b82 */ /* 0x000f240000000800 */
[----:B----4-:R-:W-:-:S05]  /*1030*/  IADD3 R7, P0, R20, R7, RZ ;  /* 0x0000000714077210 */ /* 0x010fca0007f1e0ff */
        /* <DEDUP_REMOVED lines=8> */
.L_x_11:
[----:B-1----:R-:W-:Y:S01]  /*10c0*/  SHF.R.U64 R9, R8, R21, R9 ;  /* 0x0000001508097219 */ /* 0x002fe20000001209 */
[----:B0-----:R-:W-:Y:S01]  /*10d0*/  VIADD R10, R18, 0xffffffff ;  /* 0xffffffff120a7836 */ /* 0x001fe20000000000 */
[----:B------:R-:W-:Y:S01]  /*10e0*/  SHF.L.U32 R7, R23, R22, RZ ;  /* 0x0000001617077219 */ /* 0x000fe200000006ff */
[----:B------:R-:W-:Y:S01]  /*10f0*/  IMAD.MOV.U32 R14, RZ, RZ, 0x1 ;  /* 0x00000001ff0e7424 */ /* 0x000fe200078e00ff */
[----:B------:R-:W-:Y:S01]  /*1100*/  LOP3.LUT R8, R16, R13, RZ, 0xc0, !PT ;  /* 0x0000000d10087212 */ /* 0x000fe200078ec0ff */
[----:B------:R-:W-:Y:S01]  /*1110*/  IMAD.MOV R11, RZ, RZ, -R9 ;  /* 0x000000ffff0b7224 */ /* 0x000fe200078e0a09 */
[----:B------:R-:W-:Y:S02]  /*1120*/  SEL R12, R12, R29, !P3 ;  /* 0x0000001d0c0c7207 */ /* 0x000fe40005800000 */
[----:B------:R-:W-:Y:S01]  /*1130*/  LOP3.LUT R10, R19, R10, RZ, 0xc0, !PT ;  /* 0x0000000a130a7212 */ /* 0x000fe200078ec0ff */
[----:B------:R-:W-:Y:S02]  /*1140*/  IMAD R9, R7, R9, R8 ;  /* 0x0000000907097224 */ /* 0x000fe400078e0208 */
[----:B--2---:R-:W-:-:S02]  /*1150*/  IMAD R7, R11, R24, R20 ;  /* 0x000000180b077224 */ /* 0x004fc400078e0214 */
[----:B---3--:R-:W-:Y:S02]  /*1160*/  IMAD R12, R9, R25, R12 ;  /* 0x00000019090c7224 */ /* 0x008fe400078e020c */
[----:B------:R-:W-:-:S05]  /*1170*/  IMAD R7, R7, R18, R10 ;  /* 0x0000001207077224 */ /* 0x000fca00078e020a */
[----:B------:R-:W-:Y:S02]  /*1180*/  SEL R11, R7, R12, !P3 ;  /* 0x0000000c070b7207 */ /* 0x000fe40005800000 */
[----:B------:R-:W-:Y:S01]  /*1190*/  SEL R10, R12, R7, !P3 ;  /* 0x000000070c0a7207 */ /* 0x000fe20005800000 */
[----:B------:R-:W-:-:S07]  /*11a0*/  IMAD.MOV.U32 R7, RZ, RZ, R28 ;  /* 0x000000ffff077224 */ /* 0x000fce00078e001c */
.L_x_9:
[----:B------:R-:W-:-:S08]  /*11b0*/  NOP ;  /* 0x0000000000007918 */ /* 0x000fd00000000000 */
[----:B------:R-:W0:Y:S02]  /*11c0*/  USETMAXREG.TRY_ALLOC.CTAPOOL UP0, 0xe8 ;  /* 0x000000e8000079c8 */ /* 0x000e240008000600 */
[----:B0-----:R-:W-:-:S13]  /*11d0*/  PLOP3.LUT P0, PT, PT, PT, UP0, 0x80, 0x0 ;  /* 0x000000000000781c */ /* 0x001fda0003f0f008 */
[----:B------:R-:W-:Y:S05]  /*11e0*/  @!P0 BRA `(.L_x_9) ;  /* 0xfffffffc00f08947 */ /* 0x000fea000383ffff */
[----:B------:R-:W-:Y:S01]  /*11f0*/  ULDC.64 UR4, c[0x0][0x598] ;  /* 0x0001660000047ab9 */ /* 0x000fe20000000a00 */
[----:B------:R-:W-:Y:S01]  /*1200*/  ULDC.64 UR16, c[0x0][0x208] ;  /* 0x0000820000107ab9 */ /* 0x000fe20000000a00 */
[----:B------:R-:W-:-:S04]  /*1210*/  ISETP.NE.U32.AND P0, PT, RZ, UR4, PT ;  /* 0x00000004ff007c0c */ /* 0x000fc8000bf05070 */
[----:B------:R-:W-:-:S13]  /*1220*/  ISETP.NE.AND.EX P0, PT, RZ, UR5, PT, P0 ;  /* 0x00000005ff007c0c */ /* 0x000fda000bf05300 */
[----:B------:R-:W-:Y:S05]  /*1230*/  @!P0 BRA `(.L_x_12) ;  /* 0x00000000001c8947 */ /* 0x000fea0003800000 */
[----:B------:R-:W0:Y:S02]  /*1240*/  LDC.64 R8, c[0x0][0x598] ;  /* 0x00016600ff087b82 */ /* 0x000e240000000a00 */
[----:B0-----:R-:W2:Y:S02]  /*1250*/  LDG.E.64 R8, desc[UR16][R8.64] ;  /* 0x0000001008087981 */ /* 0x001ea4000c1e1b00 */
[----:B--2---:R-:W-:-:S04]  /*1260*/  ISETP.NE.U32.AND P0, PT, R8, RZ, PT ;  /* 0x000000ff0800720c */ /* 0x004fc80003f05070 */
[----:B------:R-:W-:-:S13]  /*1270*/  ISETP.NE.AND.EX P0, PT, R9, RZ, PT, P0 ;  /* 0x000000ff0900720c */ /* 0x000fda0003f05300 */
[----:B------:R-:W-:Y:S05]  /*1280*/  @!P0 BRA `(.L_x_12) ;  /* 0x0000000000088947 */ /* 0x000fea0003800000 */
[----:B------:R0:W5:Y:S01]  /*1290*/  LD.E R8, desc[UR16][R8.64] ;  /* 0x0000001008087980 */ /* 0x000162000c101900 */
[----:B------:R-:W-:Y:S05]  /*12a0*/  BRA `(.L_x_13) ;  /* 0x0000000000207947 */ /* 0x000fea0003800000 */
.L_x_12:
[----:B------:R-:W-:Y:S02]  /*12b0*/  ULDC.64 UR4, c[0x0][0x588] ;  /* 0x0001620000047ab9 */ /* 0x000fe40000000a00 */
[----:B------:R-:W-:-:S04]  /*12c0*/  ISETP.NE.U32.AND P0, PT, RZ, UR4, PT ;  /* 0x00000004ff007c0c */ /* 0x000fc8000bf05070 */
[----:B------:R-:W-:-:S13]  /*12d0*/  ISETP.NE.AND.EX P0, PT, RZ, UR5, PT, P0 ;  /* 0x00000005ff007c0c */ /* 0x000fda000bf05300 */
[----:B------:R-:W-:Y:S05]  /*12e0*/  @!P0 BRA `(.L_x_14) ;  /* 0x00000000000c8947 */ /* 0x000fea0003800000 */
[----:B------:R-:W0:Y:S02]  /*12f0*/  LDC.64 R8, c[0x0][0x588] ;  /* 0x00016200ff087b82 */ /* 0x000e240000000a00 */
[----:B0-----:R1:W5:Y:S01]  /*1300*/  LDG.E R8, desc[UR16][R8.64] ;  /* 0x0000001008087981 */ /* 0x001362000c1e1900 */
[----:B------:R-:W-:Y:S05]  /*1310*/  BRA `(.L_x_13) ;  /* 0x0000000000047947 */ /* 0x000fea0003800000 */
.L_x_14:
[----:B------:R-:W2:Y:S02]  /*1320*/  LDC R8, c[0x0][0x580] ;  /* 0x00016000ff087b82 */ /* 0x000ea40000000800 */
.L_x_13:
[----:B------:R-:W-:Y:S02]  /*1330*/  ULDC.64 UR4, c[0x0][0x5a0] ;  /* 0x0001680000047ab9 */ /* 0x000fe40000000a00 */
[----:B------:R-:W-:-:S04]  /*1340*/  ISETP.NE.U32.AND P0, PT, RZ, UR4, PT ;  /* 0x00000004ff007c0c */ /* 0x000fc8000bf05070 */
[----:B------:R-:W-:-:S13]  /*1350*/  ISETP.NE.AND.EX P0, PT, RZ, UR5, PT, P0 ;  /* 0x00000005ff007c0c */ /* 0x000fda000bf05300 */
[----:B------:R-:W-:Y:S05]  /*1360*/  @!P0 BRA `(.L_x_15) ;  /* 0x00000000001c8947 */ /* 0x000fea0003800000 */
[----:B------:R-:W3:Y:S02]  /*1370*/  LDC.64 R12, c[0x0][0x5a0] ;  /* 0x00016800ff0c7b82 */ /* 0x000ee40000000a00 */
[----:B---3--:R-:W3:Y:S02]  /*1380*/  LDG.E.64 R12, desc[UR16][R12.64] ;  /* 0x000000100c0c7981 */ /* 0x008ee4000c1e1b00 */
[----:B---3--:R-:W-:-:S04]  /*1390*/  ISETP.NE.U32.AND P0, PT, R12, RZ, PT ;  /* 0x000000ff0c00720c */ /* 0x008fc80003f05070 */
[----:B------:R-:W-:-:S13]  /*13a0*/  ISETP.NE.AND.EX P0, PT, R13, RZ, PT, P0 ;  /* 0x000000ff0d00720c */ /* 0x000fda0003f05300 */
[----:B------:R-:W-:Y:S05]  /*13b0*/  @!P0 BRA `(.L_x_15) ;  /* 0x0000000000088947 */ /* 0x000fea0003800000 */
[----:B01----:R0:W5:Y:S01]  /*13c0*/  LD.E R9, desc[UR16][R12.64] ;  /* 0x000000100c097980 */ /* 0x003162000c101900 */
[----:B------:R-:W-:Y:S05]  /*13d0*/  BRA `(.L_x_16) ;  /* 0x0000000000207947 */ /* 0x000fea0003800000 */
.L_x_15:
[----:B------:R-:W-:Y:S02]  /*13e0*/  ULDC.64 UR4, c[0x0][0x590] ;  /* 0x0001640000047ab9 */ /* 0x000fe40000000a00 */
[----:B------:R-:W-:-:S04]  /*13f0*/  ISETP.NE.U32.AND P0, PT, RZ, UR4, PT ;  /* 0x00000004ff007c0c */ /* 0x000fc8000bf05070 */
[----:B------:R-:W-:-:S13]  /*1400*/  ISETP.NE.AND.EX P0, PT, RZ, UR5, PT, P0 ;  /* 0x00000005ff007c0c */ /* 0x000fda000bf05300 */
[----:B------:R-:W-:Y:S05]  /*1410*/  @!P0 BRA `(.L_x_17) ;  /* 0x00000000000c8947 */ /* 0x000fea0003800000 */
[----:B------:R-:W0:Y:S02]  /*1420*/  LDC.64 R12, c[0x0][0x590] ;  /* 0x00016400ff0c7b82 */ /* 0x000e240000000a00 */
[----:B01----:R1:W5:Y:S01]  /*1430*/  LDG.E R9, desc[UR16][R12.64] ;  /* 0x000000100c097981 */ /* 0x003362000c1e1900 */
[----:B------:R-:W-:Y:S05]  /*1440*/  BRA `(.L_x_16) ;  /* 0x0000000000047947 */ /* 0x000fea0003800000 */
.L_x_17:
[----:B01----:R-:W3:Y:S02]  /*1450*/  LDC R9, c[0x0][0x584] ;  /* 0x00016100ff097b82 */ /* 0x003ee40000000800 */
.L_x_16:
[----:B------:R-:W-:-:S13]  /*1460*/  LOP3.LUT P0, RZ, R14, 0xff, RZ, 0xc0, !PT ;  /* 0x000000ff0eff7812 */ /* 0x000fda000780c0ff */
[----:B------:R-:W-:Y:S05]  /*1470*/  @!P0 EXIT ;  /* 0x000000000000894d */ /* 0x000fea0003800000 */
[----:B------:R-:W-:Y:S01]  /*1480*/  ULDC UR4, c[0x0][0x28c] ;  /* 0x0000a30000047ab9 */ /* 0x000fe20000000800 */
[----:B------:R-:W-:Y:S01]  /*1490*/  LOP3.LUT R144, R4, 0x1, RZ, 0xfc, !PT ;  /* 0x0000000104907812 */ /* 0x000fe200078efcff */
[----:B------:R-:W-:-:S04]  /*14a0*/  UIADD3 UR4, UR4, 0x1f, URZ ;  /* 0x0000001f04047890 */ /* 0x000fc8000fffe03f */
[----:B------:R-:W-:-:S04]  /*14b0*/  USHF.R.S32.HI UR5, URZ, 0x1f, UR4 ;  /* 0x0000001f3f057899 */ /* 0x000fc80008011404 */
[----:B------:R-:W-:-:S03]  /*14c0*/  ULEA.HI UR5, UR5, UR4, URZ, 0x5 ;  /* 0x0000000405057291 */ /* 0x000fc6000f8f283f */
[----:B------:R-:W-:Y:S01]  /*14d0*/  UMOV UR4, URZ ;  /* 0x0000003f00047c82 */ /* 0x000fe20008000000 */
[----:B------:R-:W-:-:S03]  /*14e0*/  USHF.R.S32.HI UR9, URZ, 0x5, UR5 ;  /* 0x000000053f097899 */ /* 0x000fc60008011405 */
[----:B------:R-:W-:-:S09]  /*14f0*/  UMOV UR5, URZ ;  /* 0x0000003f00057c82 */ /* 0x000fd20008000000 */
.L_x_172:
[----:B01----:R-:W-:Y:S01]  /*1500*/  LOP3.LUT R12, R0, 0x80, RZ, 0xc0, !PT ;  /* 0x00000080000c7812 */ /* 0x003fe200078ec0ff */
[----:B------:R-:W0:Y:S01]  /*1510*/  S2UR UR13, SR_CgaCtaId ;  /* 0x00000000000d79c3 */ /* 0x000e220000008800 */
[----:B------:R-:W-:Y:S01]  /*1520*/  UMOV UR12, 0x400 ;  /* 0x00000400000c7882 */ /* 0x000fe20000000000 */
[----:B------:R-:W-:Y:S01]  /*1530*/  UMOV UR6, URZ ;  /* 0x0000003f00067c82 */ /* 0x000fe20008000000 */
[----:B------:R-:W-:Y:S01]  /*1540*/  SHF.R.U32.HI R12, RZ, 0x7, R12 ;  /* 0x00000007ff0c7819 */ /* 0x000fe2000001160c */
[----:B------:R-:W-:Y:S01]  /*1550*/  UMOV UR7, URZ ;  /* 0x0000003f00077c82 */ /* 0x000fe20008000000 */
[----:B------:R-:W-:Y:S01]  /*1560*/  UMOV UR18, UR5 ;  /* 0x0000000500127c82 */ /* 0x000fe20008000000 */
[----:B------:R-:W-:Y:S02]  /*1570*/  CS2R R20, SRZ ;  /* 0x0000000000147805 */ /* 0x000fe4000001ff00 */
[----:B------:R-:W-:Y:S01]  /*1580*/  CS2R R18, SRZ ;  /* 0x0000000000127805 */ /* 0x000fe2000001ff00 */
[----:B------:R-:W1:Y:S01]  /*1590*/  LDC R13, c[0x0][0x28c] ;  /* 0x0000a300ff0d7b82 */ /* 0x000e620000000800 */
[----:B----4-:R-:W4:Y:S01]  /*15a0*/  SHFL.IDX PT, R12, R12, RZ, 0x1f ;  /* 0x00001fff0c0c7589 */ /* 0x010f2200000e0000 */
[----:B------:R-:W-:-:S02]  /*15b0*/  CS2R R22, SRZ ;  /* 0x0000000000167805 */ /* 0x000fc4000001ff00 */
[----:B------:R-:W-:Y:S02]  /*15c0*/  CS2R R88, SRZ ;  /* 0x0000000000587805 */ /* 0x000fe4000001ff00 */
[----:B------:R-:W-:Y:S02]  /*15d0*/  CS2R R90, SRZ ;  /* 0x00000000005a7805 */ /* 0x000fe4000001ff00 */
[----:B------:R-:W-:Y:S02]  /*15e0*/  CS2R R92, SRZ ;  /* 0x00000000005c7805 */ /* 0x000fe4000001ff00 */
[----:B------:R-:W-:Y:S02]  /*15f0*/  CS2R R94, SRZ ;  /* 0x00000000005e7805 */ /* 0x000fe4000001ff00 */
[----:B------:R-:W-:Y:S02]  /*1600*/  CS2R R98, SRZ ;  /* 0x0000000000627805 */ /* 0x000fe4000001ff00 */
        /* <DEDUP_REMOVED lines=16> */
[----:B-1----:R-:W-:Y:S02]  /*1710*/  ISETP.GE.AND P0, PT, R13, 0x1, PT ;  /* 0x000000010d00780c */ /* 0x002fe40003f06270 */
[----:B------:R-:W-:Y:S02]  /*1720*/  CS2R R130, SRZ ;  /* 0x0000000000827805 */ /* 0x000fe4000001ff00 */
[----:B----4-:R-:W-:-:S02]  /*1730*/  R2UR UR8, R12 ;  /* 0x000000000c0872ca */ /* 0x010fc400000e0000 */
[----:B------:R-:W-:Y:S02]  /*1740*/  CS2R R132, SRZ ;  /* 0x0000000000847805 */ /* 0x000fe4000001ff00 */
[----:B------:R-:W-:Y:S02]  /*1750*/  CS2R R134, SRZ ;  /* 0x0000000000867805 */ /* 0x000fe4000001ff00 */
[----:B------:R-:W-:Y:S02]  /*1760*/  CS2R R136, SRZ ;  /* 0x0000000000887805 */ /* 0x000fe4000001ff00 */
[----:B------:R-:W-:Y:S02]  /*1770*/  CS2R R138, SRZ ;  /* 0x00000000008a7805 */ /* 0x000fe4000001ff00 */
[----:B------:R-:W-:Y:S02]  /*1780*/  CS2R R140, SRZ ;  /* 0x00000000008c7805 */ /* 0x000fe4000001ff00 */
[----:B------:R-:W-:Y:S01]  /*1790*/  CS2R R142, SRZ ;  /* 0x00000000008e7805 */ /* 0x000fe2000001ff00 */
[----:B------:R-:W-:Y:S01]  /*17a0*/  IMAD.MOV.U32 R145, RZ, RZ, RZ ;  /* 0x000000ffff917224 */ /* 0x000fe200078e00ff */
[----:B------:R-:W-:Y:S01]  /*17b0*/  CS2R R56, SRZ ;  /* 0x0000000000387805 */ /* 0x000fe2000001ff00 */
[----:B------:R-:W-:Y:S01]  /*17c0*/  IMAD.MOV.U32 R147, RZ, RZ, RZ ;  /* 0x000000ffff937224 */ /* 0x000fe200078e00ff */
[----:B------:R-:W-:Y:S01]  /*17d0*/  CS2R R58, SRZ ;  /* 0x00000000003a7805 */ /* 0x000fe2000001ff00 */
[----:B------:R-:W-:Y:S01]  /*17e0*/  IMAD.U32 R16, RZ, RZ, UR4 ;  /* 0x00000004ff107e24 */ /* 0x000fe2000f8e00ff */
[----:B------:R-:W-:Y:S01]  /*17f0*/  CS2R R60, SRZ ;  /* 0x00000000003c7805 */ /* 0x000fe2000001ff00 */
[----:B------:R-:W-:Y:S01]  /*1800*/  ULEA.HI UR10, UR8, UR8, URZ, 0x1 ;  /* 0x00000008080a7291 */ /* 0x000fe2000f8f083f */
[----:B------:R-:W-:-:S02]  /*1810*/  CS2R R62, SRZ ;  /* 0x00000000003e7805 */ /* 0x000fc4000001ff00 */
[----:B------:R-:W-:Y:S02]  /*1820*/  CS2R R64, SRZ ;  /* 0x0000000000407805 */ /* 0x000fe4000001ff00 */
[----:B------:R-:W-:Y:S01]  /*1830*/  CS2R R66, SRZ ;  /* 0x0000000000427805 */ /* 0x000fe2000001ff00 */
[----:B------:R-:W-:Y:S01]  /*1840*/  ULOP3.LUT UR11, UR10, 0x1ffffe, URZ, 0xc0, !UPT ;  /* 0x001ffffe0a0b7892 */ /* 0x000fe2000f8ec03f */
[----:B------:R-:W-:Y:S01]  /*1850*/  CS2R R68, SRZ ;  /* 0x0000000000447805 */ /* 0x000fe2000001ff00 */
[----:B0-----:R-:W-:Y:S01]  /*1860*/  ULEA UR10, UR13, UR12, 0x18 ;  /* 0x0000000c0d0a7291 */ /* 0x001fe2000f8ec03f */
[----:B------:R-:W-:Y:S01]  /*1870*/  CS2R R70, SRZ ;  /* 0x0000000000467805 */ /* 0x000fe2000001ff00 */
[----:B------:R-:W-:Y:S01]  /*1880*/  UIADD3 UR11, UR8, -UR11, URZ ;  /* 0x8000000b080b7290 */ /* 0x000fe2000fffe03f */
[----:B------:R-:W-:Y:S02]  /*1890*/  CS2R R72, SRZ ;  /* 0x0000000000487805 */ /* 0x000fe4000001ff00 */
[----:B------:R-:W-:Y:S01]  /*18a0*/  CS2R R74, SRZ ;  /* 0x00000000004a7805 */ /* 0x000fe2000001ff00 */
[----:B------:R-:W-:Y:S01]  /*18b0*/  UMOV UR8, URZ ;  /* 0x0000003f00087c82 */ /* 0x000fe20008000000 */
[----:B------:R-:W-:Y:S01]  /*18c0*/  ULEA UR11, UR11, UR10, 0xb ;  /* 0x0000000a0b0b7291 */ /* 0x000fe2000f8e583f */
[----:B------:R-:W-:-:S02]  /*18d0*/  CS2R R76, SRZ ;  /* 0x00000000004c7805 */ /* 0x000fc4000001ff00 */
[----:B------:R-:W-:Y:S02]  /*18e0*/  CS2R R78, SRZ ;  /* 0x00000000004e7805 */ /* 0x000fe4000001ff00 */
[----:B------:R-:W-:Y:S01]  /*18f0*/  CS2R R80, SRZ ;  /* 0x0000000000507805 */ /* 0x000fe2000001ff00 */
[----:B------:R-:W-:Y:S01]  /*1900*/  UIADD3 UR11, UR11, 0x280, URZ ;  /* 0x000002800b0b7890 */ /* 0x000fe2000fffe03f */
[----:B------:R-:W-:Y:S02]  /*1910*/  CS2R R82, SRZ ;  /* 0x0000000000527805 */ /* 0x000fe4000001ff00 */
[----:B------:R-:W-:Y:S02]  /*1920*/  CS2R R84, SRZ ;  /* 0x0000000000547805 */ /* 0x000fe4000001ff00 */
[----:B------:R-:W-:Y:S01]  /*1930*/  CS2R R86, SRZ ;  /* 0x0000000000567805 */ /* 0x000fe2000001ff00 */
[----:B------:R-:W-:Y:S01]  /*1940*/  USHF.R.U32.HI UR11, URZ, 0x4, UR11 ;  /* 0x000000043f0b7899 */ /* 0x000fe2000801160b */
[----:B------:R-:W-:-:S02]  /*1950*/  CS2R R24, SRZ ;  /* 0x0000000000187805 */ /* 0x000fc4000001ff00 */
[----:B------:R-:W-:Y:S02]  /*1960*/  CS2R R26, SRZ ;  /* 0x00000000001a7805 */ /* 0x000fe4000001ff00 */
[----:B------:R-:W-:Y:S01]  /*1970*/  CS2R R28, SRZ ;  /* 0x00000000001c7805 */ /* 0x000fe2000001ff00 */
[----:B------:R-:W-:Y:S01]  /*1980*/  ULOP3.LUT UR11, UR11, 0x3fff, URZ, 0xc0, !UPT ;  /* 0x00003fff0b0b7892 */ /* 0x000fe2000f8ec03f */
        /* <DEDUP_REMOVED lines=12> */
[----:B------:R-:W-:Y:S01]  /*1a50*/  CS2R R54, SRZ ;  /* 0x0000000000367805 */ /* 0x000fe2000001ff00 */
[----:B--23--:R-:W-:Y:S06]  /*1a60*/  @!P0 BRA `(.L_x_18) ;  /* 0x0000000800308947 */ /* 0x00cfec0003800000 */
[----:B------:R-:W-:-:S13]  /*1a70*/  ISETP.NE.AND P1, PT, R144, 0x3, PT ;  /* 0x000000039000780c */ /* 0x000fda0003f25270 */
[----:B------:R-:W-:Y:S05]  /*1a80*/  @!P1 BRA `(.L_x_19) ;  /* 0x0000000000049947 */ /* 0x000fea0003800000 */
[----:B------:R-:W-:Y:S01]  /*1a90*/  BPT.TRAP 0x1 ;  /* 0x000000040000795c */ /* 0x000fe20000300000 */
.L_x_19:
[----:B------:R-:W-:Y:S01]  /*1aa0*/  ULEA UR7, UR5, UR10, 0x3 ;  /* 0x0000000a05077291 */ /* 0x000fe2000f8e183f */
[----:B------:R-:W-:-:S05]  /*1ab0*/  IMAD.U32 R12, RZ, RZ, UR4 ;  /* 0x00000004ff0c7e24 */ /* 0x000fca000f8e00ff */
[----:B------:R-:W-:-:S04]  /*1ac0*/  SHF.L.U32 R12, R12, 0x1f, RZ ;  /* 0x0000001f0c0c7819 */ /* 0x000fc800000006ff */
[----:B------:R0:W1:Y:S01]  /*1ad0*/  SYNCS.PHASECHK.TRANS64.TRYWAIT P0, [UR7], R12 ;  /* 0x0000000cff0075a7 */ /* 0x0000620008000147 */
[----:B------:R-:W-:Y:S05]  /*1ae0*/  @!P1 BRA `(.L_x_20) ;  /* 0x0000000000049947 */ /* 0x000fea0003800000 */
[----:B------:R-:W-:Y:S01]  /*1af0*/  BPT.TRAP 0x1 ;  /* 0x000000040000795c */ /* 0x000fe20000300000 */
.L_x_20:
[----:B------:R-:W-:Y:S01]  /*1b00*/  UMOV UR6, 0x1 ;  /* 0x0000000100067882 */ /* 0x000fe20000000000 */
[----:B------:R-:W-:Y:S01]  /*1b10*/  IMAD.MOV.U32 R20, RZ, RZ, RZ ;  /* 0x000000ffff147224 */ /* 0x000fe200078e00ff */
[----:B-1----:R-:W-:Y:S06]  /*1b20*/  @P0 BRA `(.L_x_21) ;  /* 0x0000000000080947 */ /* 0x002fec0003800000 */
[----:B------:R-:W1:Y:S02]  /*1b30*/  SYNCS.PHASECHK.TRANS64.TRYWAIT P0, [UR7], R12 ;  /* 0x0000000cff0075a7 */ /* 0x000e640008000147 */
[----:B-1----:R-:W-:Y:S05]  /*1b40*/  @!P0 BRA `(.L_x_22) ;  /* 0x0000008800ac8947 */ /* 0x002fea0003800000 */
.L_x_21:
[----:B------:R-:W-:Y:S01]  /*1b50*/  UIADD3 UR7, UR10, 0x2a280, URZ ;  /* 0x0002a2800a077890 */ /* 0x000fe2000fffe03f */
[----:B------:R-:W-:Y:S01]  /*1b60*/  WARPGROUP.ARRIVE ;  /* 0x00000000000079c5 */ /* 0x000fe20000000000 */
[----:B------:R-:W-:Y:S01]  /*1b70*/  ULOP3.LUT UR12, UR11, 0x10000, URZ, 0xfc, !UPT ;  /* 0x000100000b0c7892 */ /* 0x000fe2000f8efc3f */
[----:B------:R-:W-:Y:S01]  /*1b80*/  IMAD.MOV.U32 R21, RZ, RZ, RZ ;  /* 0x000000ffff157224 */ /* 0x000fe200078e00ff */
[----:B------:R-:W-:Y:S01]  /*1b90*/  USHF.R.U32.HI UR7, URZ, 0x4, UR7 ;  /* 0x000000043f077899 */ /* 0x000fe20008011607 */
[----:B------:R-:W-:Y:S01]  /*1ba0*/  CS2R R18, SRZ ;  /* 0x0000000000127805 */ /* 0x000fe2000001ff00 */
[----:B------:R-:W-:Y:S01]  /*1bb0*/  UIMAD UR12, UR5, 0x180, UR12 ;  /* 0x00000180050c78a4 */ /* 0x000fe2000f8e020c */
[----:B------:R-:W-:Y:S01]  /*1bc0*/  CS2R R22, SRZ ;  /* 0x0000000000167805 */ /* 0x000fe2000001ff00 */
[----:B------:R-:W-:Y:S01]  /*1bd0*/  ULOP3.LUT UR7, UR7, 0x3fff, URZ, 0xc0, !UPT ;  /* 0x00003fff07077892 */ /* 0x000fe2000f8ec03f */
[----:B------:R-:W-:Y:S01]  /*1be0*/  CS2R R88, SRZ ;  /* 0x0000000000587805 */ /* 0x000fe2000001ff00 */
[----:B------:R-:W-:Y:S01]  /*1bf0*/  UMOV UR13, 0xc0000010 ;  /* 0xc0000010000d7882 */ /* 0x000fe20000000000 */
[----:B------:R-:W-:Y:S01]  /*1c00*/  UMOV UR15, 0xc0000010 ;  /* 0xc0000010000f7882 */ /* 0x000fe20000000000 */
[----:B------:R-:W-:Y:S01]  /*1c10*/  ULOP3.LUT UR7, UR7, 0x10000, URZ, 0xfc, !UPT ;  /* 0x0001000007077892 */ /* 0x000fe2000f8efc3f */
[----:B------:R-:W-:-:S02]  /*1c20*/  CS2R R90, SRZ ;  /* 0x00000000005a7805 */ /* 0x000fc4000001ff00 */
[----:B------:R-:W-:Y:S02]  /*1c30*/  CS2R R92, SRZ ;  /* 0x00000000005c7805 */ /* 0x000fe4000001ff00 */
[----:B------:R-:W-:Y:S01]  /*1c40*/  CS2R R94, SRZ ;  /* 0x00000000005e7805 */ /* 0x000fe2000001ff00 */
[----:B------:R-:W-:Y:S01]  /*1c50*/  ULEA UR14, UR5, UR7, 0x7 ;  /* 0x00000007050e7291 */ /* 0x000fe2000f8e383f */
[----:B------:R-:W-:Y:S01]  /*1c60*/  CS2R R98, SRZ ;  /* 0x0000000000627805 */ /* 0x000fe2000001ff00 */
[----:B------:R-:W-:Y:S01]  /*1c70*/  UIADD3 UR7, UR12, 0x100, URZ ;  /* 0x000001000c077890 */ /* 0x000fe2000fffe03f */
[----:B------:R-:W-:Y:S02]  /*1c80*/  CS2R R96, SRZ ;  /* 0x0000000000607805 */ /* 0x000fe4000001ff00 */
[----:B------:R-:W-:Y:S02]  /*1c90*/  CS2R R100, SRZ ;  /* 0x0000000000647805 */ /* 0x000fe4000001ff00 */
[----:B------:R-:W-:-:S02]  /*1ca0*/  CS2R R102, SRZ ;  /* 0x0000000000667805 */ /* 0x000fc4000001ff00 */
[----:B------:R-:W-:Y:S02]  /*1cb0*/  CS2R R104, SRZ ;  /* 0x0000000000687805 */ /* 0x000fe4000001ff00 */
[----:B------:R-:W-:Y:S02]  /*1cc0*/  CS2R R106, SRZ ;  /* 0x00000000006a7805 */ /* 0x000fe4000001ff00 */
[----:B------:R-:W-:Y:S01]  /*1cd0*/  CS2R R110, SRZ ;  /* 0x00000000006e7805 */ /* 0x000fe2000001ff00 */
[----:B------:R-:W-:Y:S01]  /*1ce0*/  QGMMA.64x64x32.F32.E4M3.E4M3 R56, gdesc[UR12], RZ, !UPT ;  /* 0x00e000000c3879f3 */ /* 0x000fe2000c7008ff */
[----:B------:R-:W-:Y:S01]  /*1cf0*/  UMOV UR12, UR7 ;  /* 0x00000007000c7c82 */ /* 0x000fe20008000000 */
[----:B------:R-:W-:Y:S01]  /*1d00*/  ULDC UR7, c[0x0][0x50c] ;  /* 0x0001430000077ab9 */ /* 0x000fe20000000800 */
[----:B------:R-:W-:Y:S01]  /*1d10*/  UMOV UR13, 0xc0000010 ;  /* 0xc0000010000d7882 */ /* 0x000fe20000000000 */
[----:B------:R-:W-:Y:S01]  /*1d20*/  UISETP.NE.AND UP0, UPT, UR7, 0x1, UPT ;  /* 0x000000010700788c */ /* 0x000fe2000bf05270 */
[----:B------:R-:W-:Y:S01]  /*1d30*/  QGMMA.64x64x32.F32.E4M3.E4M3 R24, gdesc[UR12], RZ, !UPT, gsb0 ;  /* 0x00e000000c1879f3 */ /* 0x000fe2000c0008ff */
[----:B------:R-:W-:-:S02]  /*1d40*/  CS2R R108, SRZ ;  /* 0x00000000006c7805 */ /* 0x000fc4000001ff00 */
[----:B------:R-:W-:Y:S01]  /*1d50*/  CS2R R112, SRZ ;  /* 0x0000000000707805 */ /* 0x000fe2000001ff00 */
[----:B------:R-:W-:Y:S01]  /*1d60*/  USEL UR7, URZ, 0x1, UP0 ;  /* 0x000000013f077887 */ /* 0x000fe20008000000 */
[----:B------:R-:W-:Y:S02]  /*1d70*/  CS2R R114, SRZ ;  /* 0x0000000000727805 */ /* 0x000fe4000001ff00 */
[----:B------:R-:W-:Y:S02]  /*1d80*/  CS2R R116, SRZ ;  /* 0x0000000000747805 */ /* 0x000fe4000001ff00 */
[----:B------:R-:W-:Y:S02]  /*1d90*/  CS2R R118, SRZ ;  /* 0x0000000000767805 */ /* 0x000fe4000001ff00 */
[----:B------:R-:W-:Y:S02]  /*1da0*/  CS2R R120, SRZ ;  /* 0x0000000000787805 */ /* 0x000fe4000001ff00 */
[----:B------:R-:W-:-:S02]  /*1db0*/  CS2R R122, SRZ ;  /* 0x00000000007a7805 */ /* 0x000fc4000001ff00 */
[----:B------:R-:W-:Y:S02]  /*1dc0*/  ISETP.NE.AND P0, PT, RZ, UR7, PT ;  /* 0x00000007ff007c0c */ /* 0x000fe4000bf05270 */
        /* <DEDUP_REMOVED lines=9> */
[----:B------:R-:W-:Y:S01]  /*1e60*/  CS2R R142, SRZ ;  /* 0x00000000008e7805 */ /* 0x000fe2000001ff00 */
[----:B------:R-:W-:Y:S02]  /*1e70*/  IMAD.MOV.U32 R145, RZ, RZ, RZ ;  /* 0x000000ffff917224 */ /* 0x000fe400078e00ff */
[----:B------:R-:W-:Y:S01]  /*1e80*/  IMAD.MOV.U32 R147, RZ, RZ, RZ ;  /* 0x000000ffff937224 */ /* 0x000fe200078e00ff */
[----:B------:R-:W-:Y:S06]  /*1e90*/  @!P0 BRA `(.L_x_23) ;  /* 0x0000000400088947 */ /* 0x000fec0003800000 */
[----:B------:R-:W-:Y:S02]  /*1ea0*/  WARPGROUP.DEPBAR.LE gsb0, 0x0 ;  /* 0x00008000000079c5 */ /* 0x000fe40000010000 */
[----:B------:R-:W-:-:S01]  /*1eb0*/  FADD R147, RZ, R56 ;  /* 0x00000038ff937221 */ /* 0x000fc20000000000 */
[----:B------:R-:W-:Y:S01]  /*1ec0*/  FADD R142, RZ, R57 ;  /* 0x00000039ff8e7221 */ /* 0x000fe20000000000 */
        /* <DEDUP_REMOVED lines=62> */
[----:B------:R-:W-:-:S06]  /*22b0*/  UMOV UR6, URZ ;  /* 0x0000003f00067c82 */ /* 0x000fcc0008000000 */
.L_x_23:
[----:B------:R-:W-:-:S04]  /*22c0*/  UIADD3 UR18, UR5, 0x1, URZ ;  /* 0x0000000105127890 */ /* 0x000fc8000fffe03f */
[----:B------:R-:W-:-:S04]  /*22d0*/  UISETP.NE.AND UP0, UPT, UR18, 0x1c, UPT ;  /* 0x0000001c1200788c */ /* 0x000fc8000bf05270 */
[----:B------:R-:W-:Y:S02]  /*22e0*/  USEL UR8, URZ, 0x1, UP0 ;  /* 0x000000013f087887 */ /* 0x000fe40008000000 */
[----:B------:R-:W-:Y:S02]  /*22f0*/  USEL UR18, UR18, URZ, UP0 ;  /* 0x0000003f12127287 */ /* 0x000fe40008000000 */
[----:B------:R-:W-:-:S06]  /*2300*/  ULOP3.LUT UR8, UR4, UR8, URZ, 0x3c, !UPT ;  /* 0x0000000804087292 */ /* 0x000fcc000f8e3c3f */
[----:B------:R-:W-:Y:S01]  /*2310*/  IMAD.U32 R16, RZ, RZ, UR8 ;  /* 0x00000008ff107e24 */ /* 0x000fe2000f8e00ff */
[----:B------:R-:W-:-:S06]  /*2320*/  UMOV UR8, 0x1 ;  /* 0x0000000100087882 */ /* 0x000fcc0000000000 */
.L_x_18:
[----:B------:R-:W-:-:S04]  /*2330*/  UISETP.LT.AND UP0, UPT, UR9, 0x1, UPT ;  /* 0x000000010900788c */ /* 0x000fc8000bf01270 */
[----:B------:R-:W-:-:S04]  /*2340*/  USEL UR12, UR9, 0x1, UP0 ;  /* 0x00000001090c7887 */ /* 0x000fc80008000000 */
[----:B------:R-:W-:-:S04]  /*2350*/  UIADD3 UR12, UR9, -UR12, URZ ;  /* 0x8000000c090c7290 */ /* 0x000fc8000fffe03f */
[----:B------:R-:W-:-:S06]  /*2360*/  UISETP.GE.AND UP0, UPT, UR12, 0x1, UPT ;  /* 0x000000010c00788c */ /* 0x000fcc000bf06270 */
[----:B------:R-:W-:-:S13]  /*2370*/  PLOP3.LUT P0, PT, PT, PT, UP0, 0x80, 0x0 ;  /* 0x000000000000781c */ /* 0x000fda0003f0f008 */
[----:B------:R-:W-:Y:S05]  /*2380*/  @!P0 BRA `(.L_x_24) ;  /* 0x0000000800048947 */ /* 0x000fea0003800000 */
[----:B01----:R-:W-:Y:S01]  /*2390*/  IMAD.U32 R12, RZ, RZ, UR12 ;  /* 0x0000000cff0c7e24 */ /* 0x003fe2000f8e00ff */
[----:B------:R-:W-:Y:S01]  /*23a0*/  ULDC UR19, c[0x0][0x50c] ;  /* 0x0001430000137ab9 */ /* 0x000fe20000000800 */
[----:B------:R-:W-:-:S07]  /*23b0*/  IMAD.U32 R13, RZ, RZ, UR5 ;  /* 0x00000005ff0d7e24 */ /* 0x000fce000f8e00ff */
.L_x_32:
[----:B------:R-:W-:-:S13]  /*23c0*/  ISETP.NE.AND P1, PT, R144, 0x3, PT ;  /* 0x000000039000780c */ /* 0x000fda0003f25270 */
[----:B------:R-:W-:Y:S05]  /*23d0*/  @!P1 BRA `(.L_x_25) ;  /* 0x0000000000049947 */ /* 0x000fea0003800000 */
[----:B------:R-:W-:Y:S01]  /*23e0*/  BPT.TRAP 0x1 ;  /* 0x000000040000795c */ /* 0x000fe20000300000 */
.L_x_25:
[----:B------:R-:W0:Y:S01]  /*23f0*/  S2UR UR12, SR_CgaCtaId ;  /* 0x00000000000c79c3 */ /* 0x000e220000008800 */
[----:B------:R-:W-:Y:S01]  /*2400*/  UMOV UR10, 0x400 ;  /* 0x00000400000a7882 */ /* 0x000fe20000000000 */
[----:B------:R-:W-:Y:S01]  /*2410*/  SHF.L.U32 R14, R16, 0x1f, RZ ;  /* 0x0000001f100e7819 */ /* 0x000fe200000006ff */
[----:B0-----:R-:W-:-:S04]  /*2420*/  ULEA UR10, UR12, UR10, 0x18 ;  /* 0x0000000a0c0a7291 */ /* 0x001fc8000f8ec03f */
[----:B------:R-:W-:-:S09]  /*2430*/  ULEA UR12, UR18, UR10, 0x3 ;  /* 0x0000000a120c7291 */ /* 0x000fd2000f8e183f */
[----:B------:R0:W1:Y:S01]  /*2440*/  SYNCS.PHASECHK.TRANS64.TRYWAIT P0, [UR12], R14 ;  /* 0x0000000eff0075a7 */ /* 0x000062000800014c */
[----:B------:R-:W-:Y:S05]  /*2450*/  @!P1 BRA `(.L_x_26) ;  /* 0x0000000000049947 */ /* 0x000fea0003800000 */
[----:B------:R-:W-:Y:S01]  /*2460*/  BPT.TRAP 0x1 ;  /* 0x000000040000795c */ /* 0x000fe20000300000 */
.L_x_26:
[----:B-1----:R-:W-:Y:S05]  /*2470*/  @P0 BRA `(.L_x_27) ;  /* 0x0000000000080947 */ /* 0x002fea0003800000 */
[----:B------:R-:W1:Y:S02]  /*2480*/  SYNCS.PHASECHK.TRANS64.TRYWAIT P0, [UR12], R14 ;  /* 0x0000000eff0075a7 */ /* 0x000e64000800014c */
[----:B-1----:R-:W-:Y:S05]  /*2490*/  @!P0 BRA `(.L_x_28) ;  /* 0x0000008000708947 */ /* 0x002fea0003800000 */
.L_x_27:
[----:B------:R-:W-:Y:S01]  /*24a0*/  UIADD3 UR12, UR10, 0x2a280, URZ ;  /* 0x0002a2800a0c7890 */ /* 0x000fe2000fffe03f */
[----:B------:R-:W-:Y:S01]  /*24b0*/  WARPGROUP.ARRIVE ;  /* 0x00000000000079c5 */ /* 0x000fe20000000000 */
[----:B------:R-:W-:Y:S02]  /*24c0*/  UISETP.NE.AND UP0, UPT, UR7, URZ, UPT ;  /* 0x0000003f0700728c */ /* 0x000fe4000bf05270 */
[----:B------:R-:W-:Y:S02]  /*24d0*/  USHF.R.U32.HI UR12, URZ, 0x4, UR12 ;  /* 0x000000043f0c7899 */ /* 0x000fe4000801160c */
[----:B------:R-:W-:Y:S02]  /*24e0*/  USEL UR8, UR8, URZ, !UP0 ;  /* 0x0000003f08087287 */ /* 0x000fe4000c000000 */
[----:B------:R-:W-:Y:S02]  /*24f0*/  ULOP3.LUT UR7, UR12, 0x3fff, URZ, 0xc0, !UPT ;  /* 0x00003fff0c077892 */ /* 0x000fe4000f8ec03f */
[----:B------:R-:W-:-:S02]  /*2500*/  ULOP3.LUT UR12, UR11, 0x10000, URZ, 0xfc, !UPT ;  /* 0x000100000b0c7892 */ /* 0x000fc4000f8efc3f */
[----:B------:R-:W-:Y:S02]  /*2510*/  ULOP3.LUT UR7, UR7, 0x10000, URZ, 0xfc, !UPT ;  /* 0x0001000007077892 */ /* 0x000fe4000f8efc3f */
[----:B------:R-:W-:Y:S02]  /*2520*/  UISETP.NE.U32.AND UP0, UPT, UR8, URZ, UPT ;  /* 0x0000003f0800728c */ /* 0x000fe4000bf05070 */
[----:B------:R-:W-:Y:S02]  /*2530*/  UIMAD UR12, UR18, 0x180, UR12 ;  /* 0x00000180120c78a4 */ /* 0x000fe4000f8e020c */
[----:B------:R-:W-:Y:S02]  /*2540*/  ULEA UR14, UR18, UR7, 0x7 ;  /* 0x00000007120e7291 */ /* 0x000fe4000f8e383f */
[----:B------:R-:W-:Y:S01]  /*2550*/  UIADD3 UR7, UR12, 0x100, URZ ;  /* 0x000001000c077890 */ /* 0x000fe2000fffe03f */
[----:B------:R-:W-:Y:S01]  /*2560*/  UMOV UR13, 0xc0000010 ;  /* 0xc0000010000d7882 */ /* 0x000fe20000000000 */
[----:B------:R-:W-:Y:S01]  /*2570*/  UMOV UR15, 0xc0000010 ;  /* 0xc0000010000f7882 */ /* 0x000fe20000000000 */
[----:B------:R-:W-:-:S04]  /*2580*/  UIADD3 UR6, UR6, 0x1, URZ ;  /* 0x0000000106067890 */ /* 0x000fc8000fffe03f */
[----:B------:R-:W-:Y:S01]  /*2590*/  QGMMA.64x64x32.F32.E4M3.E4M3 R56, gdesc[UR12], R56, UP0 ;  /* 0x00e000000c3879f3 */ /* 0x000fe2000bf00838 */
[----:B------:R-:W-:Y:S01]  /*25a0*/  UMOV UR12, UR7 ;  /* 0x00000007000c7c82 */ /* 0x000fe20008000000 */
[----:B------:R-:W-:Y:S02]  /*25b0*/  UMOV UR13, 0xc0000010 ;  /* 0xc0000010000d7882 */ /* 0x000fe40000000000 */
[----:B------:R-:W-:Y:S01]  /*25c0*/  QGMMA.64x64x32.F32.E4M3.E4M3 R24, gdesc[UR12], R24, UP0, gsb0 ;  /* 0x00e000000c1879f3 */ /* 0x000fe2000b800818 */
[----:B------:R-:W-:-:S04]  /*25d0*/  UISETP.NE.AND UP0, UPT, UR6, UR19, UPT ;  /* 0x000000130600728c */ /* 0x000fc8000bf05270 */
[----:B------:R-:W-:-:S06]  /*25e0*/  USEL UR7, URZ, 0x1, UP0 ;  /* 0x000000013f077887 */ /* 0x000fcc0008000000 */
[----:B------:R-:W-:Y:S01]  /*25f0*/  ISETP.NE.AND P0, PT, RZ, UR7, PT ;  /* 0x00000007ff007c0c */ /* 0x000fe2000bf05270 */
[----:B------:R-:W-:-:S12]  /*2600*/  WARPGROUP.DEPBAR.LE gsb0, 0x1 ;  /* 0x00008000000079c5 */ /* 0x000fd80000010100 */
[----:B------:R-:W-:Y:S05]  /*2610*/  @!P0 BRA `(.L_x_29) ;  /* 0x0000000400088947 */ /* 0x000fea0003800000 */
[----:B------:R-:W-:Y:S02]  /*2620*/  WARPGROUP.DEPBAR.LE gsb0, 0x0 ;  /* 0x00008000000079c5 */ /* 0x000fe40000010000 */
[----:B------:R-:W-:-:S01]  /*2630*/  FADD R147, R56, R147 ;  /* 0x0000009338937221 */ /* 0x000fc20000000000 */
[----:B------:R-:W-:Y:S01]  /*2640*/  FADD R142, R57, R142 ;  /* 0x0000008e398e7221 */ /* 0x000fe20000000000 */
        /* <DEDUP_REMOVED lines=62> */
[----:B------:R-:W-:-:S06]  /*2a30*/  UMOV UR6, URZ ;  /* 0x0000003f00067c82 */ /* 0x000fcc0008000000 */
.L_x_29:
[----:B------:R-:W-:Y:S05]  /*2a40*/  @!P1 BRA `(.L_x_30) ;  /* 0x0000000000049947 */ /* 0x000fea0003800000 */
[----:B------:R-:W-:Y:S01]  /*2a50*/  BPT.TRAP 0x1 ;  /* 0x000000040000795c */ /* 0x000fe20000300000 */
.L_x_30:
[----:B------:R-:W-:-:S13]  /*2a60*/  ISETP.NE.AND P0, PT, R6, RZ, PT ;  /* 0x000000ff0600720c */ /* 0x000fda0003f05270 */
[----:B01----:R-:W-:-:S05]  /*2a70*/  @P0 LEA R14, R13, UR10, 0x3 ;  /* 0x0000000a0d0e0c11 */ /* 0x003fca000f8e18ff */
[----:B------:R-:W-:-:S05]  /*2a80*/  @P0 VIADD R14, R14, 0xe0 ;  /* 0x000000e00e0e0836 */ /* 0x000fca0000000000 */
[----:B------:R-:W-:-:S04]  /*2a90*/  @P0 PRMT R14, R5, 0x654, R14 ;  /* 0x00000654050e0816 */ /* 0x000fc8000000000e */
[----:B------:R0:W-:Y:S01]  /*2aa0*/  @P0 SYNCS.ARRIVE.TRANS64.RED.A1T0 RZ, [R14+URZ], RZ ;  /* 0x000000ff0eff09a7 */ /* 0x0001e2000810043f */
[----:B------:R-:W-:-:S13]  /*2ab0*/  ISETP.GT.U32.AND P0, PT, R4, 0x1, PT ;  /* 0x000000010400780c */ /* 0x000fda0003f04070 */
[----:B0-----:R-:W-:Y:S05]  /*2ac0*/  @P0 BRA `(.L_x_31) ;  /* 0x0000000000040947 */ /* 0x001fea0003800000 */
[----:B------:R-:W-:Y:S01]  /*2ad0*/  BPT.TRAP 0x1 ;  /* 0x000000040000795c */ /* 0x000fe20000300000 */
.L_x_31:
[----:B------:R-:W-:Y:S01]  /*2ae0*/  UIADD3 UR18, UR18, 0x1, URZ ;  /* 0x0000000112127890 */ /* 0x000fe2000fffe03f */
[C---:B------:R-:W-:Y:S01]  /*2af0*/  ISETP.GT.AND P1, PT, R12.reuse, 0x1, PT ;  /* 0x000000010c00780c */ /* 0x040fe20003f24270 */
[----:B------:R-:W-:Y:S02]  /*2b00*/  VIADD R13, R13, 0x1 ;  /* 0x000000010d0d7836 */ /* 0x000fe40000000000 */
[----:B------:R-:W-:Y:S01]  /*2b10*/  UISETP.NE.AND UP0, UPT, UR18, 0x1c, UPT ;  /* 0x0000001c1200788c */ /* 0x000fe2000bf05270 */
[----:B------:R-:W-:Y:S02]  /*2b20*/  VIADD R12, R12, 0xffffffff ;  /* 0xffffffff0c0c7836 */ /* 0x000fe40000000000 */
[C---:B------:R-:W-:Y:S01]  /*2b30*/  ISETP.NE.AND P0, PT, R13.reuse, 0x1c, PT ;  /* 0x0000001c0d00780c */ /* 0x040fe20003f05270 */
[----:B------:R-:W-:Y:S02]  /*2b40*/  USEL UR8, URZ, 0x1, UP0 ;  /* 0x000000013f087887 */ /* 0x000fe40008000000 */
[----:B------:R-:W-:Y:S01]  /*2b50*/  USEL UR18, UR18, URZ, UP0 ;  /* 0x0000003f12127287 */ /* 0x000fe20008000000 */
[----:B------:R-:W-:-:S03]  /*2b60*/  SEL R13, R13, RZ, P0 ;  /* 0x000000ff0d0d7207 */ /* 0x000fc60000000000 */
[----:B------:R-:W-:Y:S01]  /*2b70*/  LOP3.LUT R16, R16, UR8, RZ, 0x3c, !PT ;  /* 0x0000000810107c12 */ /* 0x000fe2000f8e3cff */
[----:B------:R-:W-:Y:S01]  /*2b80*/  UMOV UR8, 0x1 ;  /* 0x0000000100087882 */ /* 0x000fe20000000000 */
[----:B------:R-:W-:Y:S06]  /*2b90*/  @P1 BRA `(.L_x_32) ;  /* 0xfffffff800081947 */ /* 0x000fec000383ffff */
.L_x_24:
[----:B------:R-:W-:Y:S01]  /*2ba0*/  UISETP.NE.AND UP0, UPT, UR6, URZ, UPT ;  /* 0x0000003f0600728c */ /* 0x000fe2000bf05270 */
[----:B01----:R-:W0:Y:S03]  /*2bb0*/  LDC R12, c[0x0][0x28c] ;  /* 0x0000a300ff0c7b82 */ /* 0x003e260000000800 */
[----:B------:R-:W-:-:S06]  /*2bc0*/  USEL UR6, URZ, 0x1, !UP0 ;  /* 0x000000013f067887 */ /* 0x000fcc000c000000 */
[----:B------:R-:W-:Y:S02]  /*2bd0*/  ISETP.NE.AND P0, PT, RZ, UR6, PT ;  /* 0x00000006ff007c0c */ /* 0x000fe4000bf05270 */
[----:B0-----:R-:W-:-:S11]  /*2be0*/  ISETP.GE.AND P1, PT, R12, 0x1, PT ;  /* 0x000000010c00780c */ /* 0x001fd60003f26270 */
[----:B------:R-:W-:Y:S05]  /*2bf0*/  @!P0 BRA `(.L_x_33) ;  /* 0x0000000400048947 */ /* 0x000fea0003800000 */
[----:B------:R-:W-:Y:S02]  /*2c00*/  WARPGROUP.DEPBAR.LE gsb0, 0x0 ;  /* 0x00008000000079c5 */ /* 0x000fe40000010000 */
[----:B------:R-:W-:Y:S01]  /*2c10*/  FADD R147, R56, R147 ;  /* 0x0000009338937221 */ /* 0x000fe20000000000 */
        /* <DEDUP_REMOVED lines=62> */
[----:B------:R-:W-:-:S07]  /*3000*/  FADD R20, R20, R55 ;  /* 0x0000003714147221 */ /* 0x000fce0000000000 */
.L_x_33:
[----:B------:R-:W-:Y:S02]  /*3010*/  WARPGROUP.DEPBAR.LE gsb0, 0x0 ;  /* 0x00008000000079c5 */ /* 0x000fe40000010000 */
[----:B------:R-:W-:Y:S05]  /*3020*/  @!P1 BRA `(.L_x_34) ;  /* 0x0000000000549947 */ /* 0x000fea0003800000 */
[----:B------:R-:W-:-:S13]  /*3030*/  ISETP.NE.AND P0, PT, R144, 0x3, PT ;  /* 0x000000039000780c */ /* 0x000fda0003f05270 */
[----:B------:R-:W-:Y:S05]  /*3040*/  @!P0 BRA `(.L_x_35) ;  /* 0x0000000000048947 */ /* 0x000fea0003800000 */
[----:B------:R-:W-:Y:S01]  /*3050*/  BPT.TRAP 0x1 ;  /* 0x000000040000795c */ /* 0x000fe20000300000 */
.L_x_35:
[----:B------:R-:W-:Y:S01]  /*3060*/  ISETP.NE.AND P0, PT, R6, RZ, PT ;  /* 0x000000ff0600720c */ /* 0x000fe20003f05270 */
[----:B------:R-:W-:Y:S01]  /*3070*/  BSSY B0, `(.L_x_36) ;  /* 0x000000e000007945 */ /* 0x000fe20003800000 */
[----:B------:R-:W-:-:S11]  /*3080*/  ISETP.GT.U32.AND P1, PT, R4, 0x1, PT ;  /* 0x000000010400780c */ /* 0x000fd60003f24070 */
[----:B------:R-:W-:Y:S05]  /*3090*/  @!P0 BRA `(.L_x_37) ;  /* 0x00000000002c8947 */ /* 0x000fea0003800000 */
[----:B------:R-:W-:-:S04]  /*30a0*/  UISETP.LT.AND UP0, UPT, UR9, 0x1, UPT ;  /* 0x000000010900788c */ /* 0x000fc8000bf01270 */
[----:B------:R-:W-:-:S04]  /*30b0*/  USEL UR8, UR9, 0x1, UP0 ;  /* 0x0000000109087887 */ /* 0x000fc80008000000 */
[----:B------:R-:W-:-:S04]  /*30c0*/  UIADD3 UR8, UR5, UR9, -UR8 ;  /* 0x0000000905087290 */ /* 0x000fc8000fffe808 */
[----:B------:R-:W-:-:S04]  /*30d0*/  USHF.R.U32.HI UR6, URZ, 0x2, UR8 ;  /* 0x000000023f067899 */ /* 0x000fc80008011608 */
[----:B------:R-:W-:-:S04]  /*30e0*/  UIMAD.WIDE.U32 UR6, UR6, 0x24924925, URZ ;  /* 0x24924925060678a5 */ /* 0x000fc8000f8e003f */
[----:B------:R-:W-:-:S04]  /*30f0*/  UIMAD UR6, UR7, -0x1c, UR8 ;  /* 0xffffffe4070678a4 */ /* 0x000fc8000f8e0208 */
[----:B------:R-:W-:-:S04]  /*3100*/  ULEA UR6, UR6, UR10, 0x3 ;  /* 0x0000000a06067291 */ /* 0x000fc8000f8e183f */
[----:B------:R-:W-:-:S06]  /*3110*/  UIADD3 UR6, UR6, 0xe0, URZ ;  /* 0x000000e006067890 */ /* 0x000fcc000fffe03f */
[----:B------:R-:W-:-:S05]  /*3120*/  IMAD.U32 R12, RZ, RZ, UR6 ;  /* 0x00000006ff0c7e24 */ /* 0x000fca000f8e00ff */
[----:B------:R-:W-:-:S04]  /*3130*/  PRMT R12, R5, 0x654, R12 ;  /* 0x00000654050c7816 */ /* 0x000fc8000000000c */
[----:B------:R0:W-:Y:S03]  /*3140*/  SYNCS.ARRIVE.TRANS64.RED.A1T0 RZ, [R12+URZ], RZ ;  /* 0x000000ff0cff79a7 */ /* 0x0001e6000810043f */
.L_x_37:
[----:B------:R-:W-:Y:S05]  /*3150*/  BSYNC B0 ;  /* 0x0000000000007941 */ /* 0x000fea0003800000 */
.L_x_36:
[----:B------:R-:W-:Y:S05]  /*3160*/  @P1 BRA `(.L_x_34) ;  /* 0x0000000000041947 */ /* 0x000fea0003800000 */
[----:B------:R-:W-:Y:S01]  /*3170*/  BPT.TRAP 0x1 ;  /* 0x000000040000795c */ /* 0x000fe20000300000 */
.L_x_34:
[----:B------:R-:W1:Y:S01]  /*3180*/  LDC R28, c[0x0][0x288] ;  /* 0x0000a200ff1c7b82 */ /* 0x000e620000000800 */
[--C-:B0-----:R-:W-:Y:S01]  /*3190*/  SHF.R.U32.HI R12, RZ, 0x2, R0.reuse ;  /* 0x00000002ff0c7819 */ /* 0x101fe20000011600 */
[----:B------:R-:W-:Y:S01]  /*31a0*/  IMAD.SHL.U32 R33, R11, 0x40, RZ ;  /* 0x000000400b217824 */ /* 0x000fe200078e00ff */
[----:B------:R-:W-:Y:S01]  /*31b0*/  SHF.R.U32.HI R15, RZ, 0x7, R0 ;  /* 0x00000007ff0f7819 */ /* 0x000fe20000011600 */
[----:B------:R-:W-:Y:S01]  /*31c0*/  UIADD3 UR5, UR9, UR5, URZ ;  /* 0x0000000509057290 */ /* 0x000fe2000fffe03f */
[----:B------:R-:W-:Y:S01]  /*31d0*/  LOP3.LUT R13, R12, 0x7, RZ, 0xc0, !PT ;  /* 0x000000070c0d7812 */ /* 0x000fe200078ec0ff */
[C---:B------:R-:W-:Y:S01]  /*31e0*/  IMAD.SHL.U32 R26, R0.reuse, 0x2, RZ ;  /* 0x00000002001a7824 */ /* 0x040fe200078e00ff */
[----:B------:R-:W-:Y:S01]  /*31f0*/  LOP3.LUT R12, R15, 0x1, RZ, 0xc0, !PT ;  /* 0x000000010f0c7812 */ /* 0x000fe200078ec0ff */
[----:B------:R-:W-:Y:S01]  /*3200*/  UISETP.GT.U32.AND UP0, UPT, UR5, 0x1b, UPT ;  /* 0x0000001b0500788c */ /* 0x000fe2000bf04070 */
[----:B------:R-:W-:Y:S01]  /*3210*/  LOP3.LUT R14, R0, 0x60, RZ, 0xc0, !PT ;  /* 0x00000060000e7812 */ /* 0x000fe200078ec0ff */
[----:B------:R-:W-:Y:S01]  /*3220*/  ULDC UR12, c[0x0][0x284] ;  /* 0x0000a100000c7ab9 */ /* 0x000fe20000000800 */
[----:B------:R-:W-:Y:S01]  /*3230*/  UISETP.GE.U32.AND UP1, UPT, UR9, 0x1c, UPT ;  /* 0x0000001c0900788c */ /* 0x000fe2000bf26070 */
[----:B------:R-:W-:Y:S01]  /*3240*/  IMAD.SHL.U32 R16, R12, 0x40, RZ ;  /* 0x000000400c107824 */ /* 0x000fe200078e00ff */
[----:B------:R-:W-:Y:S01]  /*3250*/  SHF.R.U32.HI R14, RZ, 0x1, R14 ;  /* 0x00000001ff0e7819 */ /* 0x000fe2000001160e */
[----:B------:R-:W-:Y:S01]  /*3260*/  UISETP.LT.U32.AND UP0, UPT, UR9, 0x1c, UP0 ;  /* 0x0000001c0900788c */ /* 0x000fe20008701070 */
[----:B------:R-:W-:Y:S01]  /*3270*/  SHF.R.S32.HI R35, RZ, 0x1f, R7 ;  /* 0x0000001fff237819 */ /* 0x000fe20000011407 */
[----:B------:R-:W-:Y:S01]  /*3280*/  ULDC.64 UR10, c[0x0][0x5d0] ;  /* 0x00017400000a7ab9 */ /* 0x000fe20000000a00 */
[-CC-:B------:R-:W-:Y:S01]  /*3290*/  IADD3 R15, RZ, -R14.reuse, -R13.reuse ;  /* 0x8000000eff0f7210 */ /* 0x180fe20007ffe80d */
[----:B------:R-:W-:Y:S01]  /*32a0*/  USHF.R.U32.HI UR6, URZ, 0x2, UR5 ;  /* 0x000000023f067899 */ /* 0x000fe20008011605 */
[----:B------:R-:W-:Y:S01]  /*32b0*/  LOP3.LUT R13, R16, 0x40, R13, 0xe2, !PT ;  /* 0x00000040100d7812 */ /* 0x000fe200078ee20d */
[----:B------:R-:W-:Y:S01]  /*32c0*/  USEL UR8, URZ, 0x1, !UP0 ;  /* 0x000000013f087887 */ /* 0x000fe2000c000000 */
[----:B------:R-:W-:Y:S01]  /*32d0*/  LOP3.LUT R26, R33, 0x6, R26, 0xf8, !PT ;  /* 0x00000006211a7812 */ /* 0x000fe200078ef81a */
[----:B------:R-:W-:Y:S01]  /*32e0*/  IMAD R15, R12, -0x40, R15 ;  /* 0xffffffc00c0f7824 */ /* 0x000fe200078e020f */
[----:B------:R-:W-:Y:S01]  /*32f0*/  LOP3.LUT R24, R13, R14, RZ, 0xfc, !PT ;  /* 0x0000000e0d187212 */ /* 0x000fe200078efcff */
[----:B------:R-:W-:Y:S01]  /*3300*/  IMAD R14, R10, 0xc0, RZ ;  /* 0x000000c00a0e7824 */ /* 0x000fe200078e02ff */
[----:B-1----:R-:W-:Y:S01]  /*3310*/  ISETP.GE.AND P0, PT, R33, R28, PT ;  /* 0x0000001c2100720c */ /* 0x002fe20003f06270 */
[----:B------:R-:W-:Y:S01]  /*3320*/  IMAD R12, R35, UR10, RZ ;  /* 0x0000000a230c7c24 */ /* 0x000fe2000f8e02ff */
[----:B------:R-:W-:Y:S01]  /*3330*/  LOP3.LUT R11, R0, 0x3, RZ, 0xc0, !PT ;  /* 0x00000003000b7812 */ /* 0x000fe200078ec0ff */
[----:B------:R-:W-:Y:S01]  /*3340*/  UIMAD.WIDE.U32 UR6, UR6, 0x24924925, URZ ;  /* 0x24924925060678a5 */ /* 0x000fe2000f8e003f */
[C---:B------:R-:W-:Y:S01]  /*3350*/  ISETP.GE.OR P0, PT, R14.reuse, UR12, P0 ;  /* 0x0000000c0e007c0c */ /* 0x040fe20008706670 */
[----:B------:R-:W-:Y:S01]  /*3360*/  ULOP3.LUT UR4, UR4, UR8, URZ, 0x3c, !UPT ;  /* 0x0000000804047292 */ /* 0x000fe2000f8e3c3f */
[----:B------:R-:W-:Y:S01]  /*3370*/  SHF.R.S32.HI R27, RZ, 0x1f, R26 ;  /* 0x0000001fff1b7819 */ /* 0x000fe2000001141a */
[----:B------:R-:W-:Y:S01]  /*3380*/  IMAD R16, R11, -0x2, R28 ;  /* 0xfffffffe0b107824 */ /* 0x000fe200078e021c */
[----:B------:R-:W-:Y:S01]  /*3390*/  UIMAD UR5, UR7, -0x1c, UR5 ;  /* 0xffffffe4070578a4 */ /* 0x000fe2000f8e0205 */
[C---:B------:R-:W-:Y:S01]  /*33a0*/  IMAD R11, R7.reuse, UR11, R12 ;  /* 0x0000000b070b7c24 */ /* 0x040fe2000f8e020c */
[----:B------:R-:W-:Y:S01]  /*33b0*/  IADD3 R34, -R14, UR12, R15 ;  /* 0x0000000c0e227c10 */ /* 0x000fe2000fffe10f */
[----:B------:R-:W-:Y:S01]  /*33c0*/  IMAD.WIDE.U32 R12, R7, UR10, R26 ;  /* 0x0000000a070c7c25 */ /* 0x000fe2000f8e001a */
[----:B------:R-:W-:-:S03]  /*33d0*/  @UP1 ULOP3.LUT UR4, UR4, 0x1, UR7, 0x78, !UPT ;  /* 0x0000000104041892 */ /* 0x000fc6000f8e7807 */
[----:B------:R-:W-:Y:S02]  /*33e0*/  IMAD.MOV.U32 R25, RZ, RZ, RZ ;  /* 0x000000ffff197224 */ /* 0x000fe400078e00ff */
[----:B------:R-:W-:Y:S02]  /*33f0*/  IMAD.IADD R13, R13, 0x1, R11 ;  /* 0x000000010d0d7824 */ /* 0x000fe400078e020b */
[----:B------:R-:W-:-:S04]  /*3400*/  IMAD.WIDE R24, R10, 0xc0, R24 ;  /* 0x000000c00a187825 */ /* 0x000fc800078e0218 */
[----:B------:R-:W-:Y:S02]  /*3410*/  IMAD.IADD R33, R16, 0x1, -R33 ;  /* 0x0000000110217824 */ /* 0x000fe400078e0a21 */
[----:B------:R-:W-:Y:S01]  /*3420*/  IMAD.MOV.U32 R32, RZ, RZ, -0x1 ;  /* 0xffffffffff207424 */ /* 0x000fe200078e00ff */
[----:B------:R-:W-:Y:S06]  /*3430*/  @P0 BRA `(.L_x_38) ;  /* 0x0000004800040947 */ /* 0x000fec0003800000 */
[----:B------:R-:W0:Y:S01]  /*3440*/  LDC.64 R30, c[0x0][0x5c8] ;  /* 0x00017200ff1e7b82 */ /* 0x000e220000000a00 */
[----:B------:R-:W-:Y:S01]  /*3450*/  ULDC.64 UR6, c[0x0][0x5c0] ;  /* 0x0001700000067ab9 */ /* 0x000fe20000000a00 */
[----:B------:R-:W-:Y:S01]  /*3460*/  BSSY B0, `(.L_x_38) ;  /* 0x000047e000007945 */ /* 0x000fe20003800000 */
[-C--:B0-----:R-:W-:Y:S01]  /*3470*/  IMAD R10, R25, R30.reuse, RZ ;  /* 0x0000001e190a7224 */ /* 0x081fe200078e02ff */
[----:B------:R-:W-:Y:S01]  /*3480*/  SHF.L.U64.HI R28, R30, 0x7, R31 ;  /* 0x000000071e1c7819 */ /* 0x000fe2000001021f */
[----:B------:R-:W-:-:S04]  /*3490*/  IMAD.WIDE.U32 R12, R24, R30, R12 ;  /* 0x0000001e180c7225 */ /* 0x000fc800078e000c */
[----:B------:R-:W-:Y:S01]  /*34a0*/  IMAD R15, R24, R31, R10 ;  /* 0x0000001f180f7224 */ /* 0x000fe200078e020a */
[----:B------:R-:W-:Y:S01]  /*34b0*/  IADD3 R16, P4, R12, UR6, RZ ;  /* 0x000000060c107c10 */ /* 0x000fe2000ff9e0ff */
[C---:B------:R-:W-:Y:S01]  /*34c0*/  IMAD.SHL.U32 R11, R30.reuse, 0x80, RZ ;  /* 0x000000801e0b7824 */ /* 0x040fe200078e00ff */
[----:B------:R-:W-:Y:S01]  /*34d0*/  LEA R10, P2, R30, R12, 0x3 ;  /* 0x0000000c1e0a7211 */ /* 0x000fe200078418ff */
[----:B------:R-:W-:-:S03]  /*34e0*/  IMAD.IADD R15, R13, 0x1, R15 ;  /* 0x000000010d0f7824 */ /* 0x000fc600078e020f */
[----:B------:R-:W-:Y:S02]  /*34f0*/  IADD3 R12, P1, P0, R12, UR6, R11 ;  /* 0x000000060c0c7c10 */ /* 0x000fe4000f83e00b */
[----:B------:R-:W-:Y:S02]  /*3500*/  IADD3.X R17, R15, UR7, RZ, P4, !PT ;  /* 0x000000070f117c10 */ /* 0x000fe4000a7fe4ff */
[----:B---3-5:R-:W-:Y:S02]  /*3510*/  FSETP.NEU.AND P4, PT, R9, RZ, PT ;  /* 0x000000ff0900720b */ /* 0x028fe40003f8d000 */
[----:B------:R-:W-:Y:S02]  /*3520*/  LEA.HI.X R29, R30, R15, R31, 0x3, P2 ;  /* 0x0000000f1e1d7211 */ /* 0x000fe400010f1c1f */
[C---:B------:R-:W-:Y:S02]  /*3530*/  IADD3 R14, P2, R10.reuse, UR6, RZ ;  /* 0x000000060a0e7c10 */ /* 0x040fe4000ff5e0ff */
[----:B------:R-:W-:-:S02]  /*3540*/  IADD3 R10, P5, P6, R10, UR6, R11 ;  /* 0x000000060a0a7c10 */ /* 0x000fc4000febe00b */
[--C-:B------:R-:W-:Y:S02]  /*3550*/  IADD3.X R13, R15, UR7, R28.reuse, P1, P0 ;  /* 0x000000070f0d7c10 */ /* 0x100fe40008fe041c */
[C---:B------:R-:W-:Y:S02]  /*3560*/  IADD3.X R15, R29.reuse, UR7, RZ, P2, !PT ;  /* 0x000000071d0f7c10 */ /* 0x040fe400097fe4ff */
[----:B------:R-:W-:Y:S01]  /*3570*/  IADD3.X R11, R29, UR7, R28, P5, P6 ;  /* 0x000000071d0b7c10 */ /* 0x000fe2000afec41c */
[----:B------:R-:W-:Y:S06]  /*3580*/  @!P4 BRA `(.L_x_39) ;  /* 0x00000034009cc947 */ /* 0x000fec0003800000 */
[----:B------:R-:W-:Y:S01]  /*3590*/  ULDC.64 UR6, c[0x0][0x5b8] ;  /* 0x00016e0000067ab9 */ /* 0x000fe20000000a00 */
[----:B------:R-:W-:Y:S01]  /*35a0*/  ISETP.GE.AND P0, PT, R34, 0x1, PT ;  /* 0x000000012200780c */ /* 0x000fe20003f06270 */
[----:B------:R-:W-:Y:S01]  /*35b0*/  IMAD R28, R35, UR6, RZ ;  /* 0x00000006231c7c24 */ /* 0x000fe2000f8e02ff */
[----:B------:R-:W-:Y:S01]  /*35c0*/  ULDC.64 UR10, c[0x0][0x5a8] ;  /* 0x00016a00000a7ab9 */ /* 0x000fe20000000a00 */
[----:B------:R-:W-:Y:S01]  /*35d0*/  IMAD.WIDE.U32 R26, R7, UR6, R26 ;  /* 0x00000006071a7c25 */ /* 0x000fe2000f8e001a */
[----:B------:R-:W-:Y:S01]  /*35e0*/  ISETP.LT.OR P4, PT, R33, 0x1, !P0 ;  /* 0x000000012100780c */ /* 0x000fe20004781670 */
[----:B------:R-:W-:Y:S02]  /*35f0*/  BSSY B1, `(.L_x_40) ;  /* 0x000000c000017945 */ /* 0x000fe40003800000 */
[----:B------:R-:W-:Y:S01]  /*3600*/  IMAD R7, R7, UR7, R28 ;  /* 0x0000000707077c24 */ /* 0x000fe2000f8e021c */
[----:B------:R-:W-:-:S03]  /*3610*/  ULDC.64 UR6, c[0x0][0x5b0] ;  /* 0x00016c0000067ab9 */ /* 0x000fc60000000a00 */
[----:B------:R-:W-:Y:S02]  /*3620*/  IMAD.IADD R27, R27, 0x1, R7 ;  /* 0x000000011b1b7824 */ /* 0x000fe400078e0207 */
[----:B------:R-:W-:Y:S02]  /*3630*/  IMAD R7, R25, UR6, RZ ;  /* 0x0000000619077c24 */ /* 0x000fe4000f8e02ff */
[----:B------:R-:W-:-:S04]  /*3640*/  IMAD.WIDE.U32 R28, R24, UR6, R26 ;  /* 0x00000006181c7c25 */ /* 0x000fc8000f8e001a */
[----:B------:R-:W-:Y:S01]  /*3650*/  IMAD R7, R24, UR7, R7 ;  /* 0x0000000718077c24 */ /* 0x000fe2000f8e0207 */
[----:B------:R-:W-:-:S04]  /*3660*/  IADD3 R28, P1, R28, UR10, RZ ;  /* 0x0000000a1c1c7c10 */ /* 0x000fc8000ff3e0ff */
[--C-:B------:R-:W-:Y:S02]  /*3670*/  IADD3.X R29, R29, UR11, R7.reuse, P1, !PT ;  /* 0x0000000b1d1d7c10 */ /* 0x100fe40008ffe407 */
[----:B------:R-:W-:Y:S01]  /*3680*/  PRMT R7, RZ, 0x7610, R7 ;  /* 0x00007610ff077816 */ /* 0x000fe20000000007 */
[----:B------:R-:W-:Y:S06]  /*3690*/  @P4 BRA `(.L_x_41) ;  /* 0x0000000000044947 */ /* 0x000fec0003800000 */
[----:B------:R0:W5:Y:S02]  /*36a0*/  LDG.E.U8 R7, desc[UR16][R28.64] ;  /* 0x000000101c077981 */ /* 0x000164000c1e1100 */
.L_x_41:
[----:B------:R-:W-:Y:S05]  /*36b0*/  BSYNC B1 ;  /* 0x0000000000017941 */ /* 0x000fea0003800000 */
.L_x_40:
[----:B-----5:R-:W-:Y:S01]  /*36c0*/  LOP3.LUT R7, R7, 0xff, RZ, 0xc0, !PT ;  /* 0x000000ff07077812 */ /* 0x020fe200078ec0ff */
[----:B------:R-:W-:Y:S01]  /*36d0*/  BSSY B1, `(.L_x_42) ;  /* 0x000000b000017945 */ /* 0x000fe20003800000 */
[----:B------:R-:W-:Y:S02]  /*36e0*/  ISETP.LT.OR P2, PT, R33, 0x2, !P0 ;  /* 0x000000022100780c */ /* 0x000fe40004741670 */
[----:B------:R-:W-:-:S05]  /*36f0*/  F2FP.F16.E4M3.UNPACK_B R7, R7 ;  /* 0x00000007ff07723e */ /* 0x000fca00020006ff */
[----:B------:R-:W-:Y:S01]  /*3700*/  HADD2.F32 R30, -RZ, R7.H0_H0 ;  /* 0x20000007ff1e7230 */ /* 0x000fe20000004100 */
[----:B------:R-:W-:-:S04]  /*3710*/  PRMT R7, RZ, 0x7610, R7 ;  /* 0x00007610ff077816 */ /* 0x000fc80000000007 */
[----:B------:R-:W-:-:S04]  /*3720*/  FMUL R30, R30, R9 ;  /* 0x000000091e1e7220 */ /* 0x000fc80000400000 */
[----:B--2---:R-:W-:-:S05]  /*3730*/  FFMA R30, R147, R8, R30 ;  /* 0x00000008931e7223 */ /* 0x004fca000000001e */
[----:B------:R-:W-:-:S05]  /*3740*/  F2FP.SATFINITE.E4M3.F32.PACK_AB_MERGE_C R31, RZ, R30, RZ ;  /* 0x0000001eff1f723e */ /* 0x000fca00048070ff */
[----:B------:R1:W-:Y:S01]  /*3750*/  @!P4 STG.E.U8 desc[UR16][R16.64], R31 ;  /* 0x0000001f1000c986 */ /* 0x0003e2000c101110 */
[----:B------:R-:W-:Y:S05]  /*3760*/  @P2 BRA `(.L_x_43) ;  /* 0x0000000000042947 */ /* 0x000fea0003800000 */
[----:B------:R2:W5:Y:S02]  /*3770*/  LDG.E.U8 R7, desc[UR16][R28.64+0x1] ;  /* 0x000001101c077981 */ /* 0x000564000c1e1100 */
.L_x_43:
[----:B------:R-:W-:Y:S05]  /*3780*/  BSYNC B1 ;  /* 0x0000000000017941 */ /* 0x000fea0003800000 */
.L_x_42:
[----:B-----5:R-:W-:Y:S01]  /*3790*/  LOP3.LUT R7, R7, 0xff, RZ, 0xc0, !PT ;  /* 0x000000ff07077812 */ /* 0x020fe200078ec0ff */
[----:B------:R-:W-:Y:S01]  /*37a0*/  BSSY B1, `(.L_x_44) ;  /* 0x0000013000017945 */ /* 0x000fe20003800000 */
[----:B------:R-:W-:Y:S02]  /*37b0*/  IADD3 R35, P1, R24, 0x8, RZ ;  /* 0x0000000818237810 */ /* 0x000fe40007f3e0ff */
[----:B------:R-:W-:-:S03]  /*37c0*/  F2FP.F16.E4M3.UNPACK_B R7, R7 ;  /* 0x00000007ff07723e */ /* 0x000fc600020006ff */
[----:B-1----:R-:W-:Y:S01]  /*37d0*/  IMAD.X R31, RZ, RZ, R25, P1 ;  /* 0x000000ffff1f7224 */ /* 0x002fe200008e0619 */
[----:B------:R-:W-:Y:S01]  /*37e0*/  ISETP.GE.AND P1, PT, R34, 0x9, PT ;  /* 0x000000092200780c */ /* 0x000fe20003f26270 */
[----:B------:R-:W-:Y:S02]  /*37f0*/  HADD2.F32 R30, -RZ, R7.H0_H0 ;  /* 0x20000007ff1e7230 */ /* 0x000fe40000004100 */
[----:B------:R-:W-:Y:S01]  /*3800*/  IMAD R36, R31, UR6, RZ ;  /* 0x000000061f247c24 */ /* 0x000fe2000f8e02ff */
[----:B------:R-:W-:Y:S02]  /*3810*/  ISETP.LT.OR P5, PT, R33, 0x1, !P1 ;  /* 0x000000012100780c */ /* 0x000fe40004fa1670 */
[----:B------:R-:W-:Y:S01]  /*3820*/  FMUL R7, R30, R9 ;  /* 0x000000091e077220 */ /* 0x000fe20000400000 */
[----:B------:R-:W-:-:S04]  /*3830*/  IMAD.WIDE.U32 R30, R35, UR6, R26 ;  /* 0x00000006231e7c25 */ /* 0x000fc8000f8e001a */
[----:B------:R-:W-:Y:S01]  /*3840*/  FFMA R7, R142, R8, R7 ;  /* 0x000000088e077223 */ /* 0x000fe20000000007 */
[----:B------:R-:W-:Y:S01]  /*3850*/  IMAD R35, R35, UR7, R36 ;  /* 0x0000000723237c24 */ /* 0x000fe2000f8e0224 */
[----:B------:R-:W-:-:S03]  /*3860*/  IADD3 R30, P4, R30, UR10, RZ ;  /* 0x0000000a1e1e7c10 */ /* 0x000fc6000ff9e0ff */
[----:B------:R-:W-:Y:S02]  /*3870*/  F2FP.SATFINITE.E4M3.F32.PACK_AB_MERGE_C R37, RZ, R7, RZ ;  /* 0x00000007ff25723e */ /* 0x000fe400048070ff */
[----:B------:R-:W-:Y:S02]  /*3880*/  IADD3.X R31, R31, UR11, R35, P4, !PT ;  /* 0x0000000b1f1f7c10 */ /* 0x000fe4000a7fe423 */
[----:B------:R-:W-:Y:S01]  /*3890*/  PRMT R7, RZ, 0x7610, R7 ;  /* 0x00007610ff077816 */ /* 0x000fe20000000007 */
[----:B------:R1:W-:Y:S01]  /*38a0*/  @!P2 STG.E.U8 desc[UR16][R16.64+0x1], R37 ;  /* 0x000001251000a986 */ /* 0x0003e2000c101110 */
[----:B------:R-:W-:Y:S05]  /*38b0*/  @P5 BRA `(.L_x_45) ;  /* 0x0000000000045947 */ /* 0x000fea0003800000 */
[----:B------:R3:W5:Y:S02]  /*38c0*/  LDG.E.U8 R7, desc[UR16][R30.64] ;  /* 0x000000101e077981 */ /* 0x000764000c1e1100 */
.L_x_45:
[----:B------:R-:W-:Y:S05]  /*38d0*/  BSYNC B1 ;  /* 0x0000000000017941 */ /* 0x000fea0003800000 */
.L_x_44:
[----:B-----5:R-:W-:Y:S01]  /*38e0*/  LOP3.LUT R7, R7, 0xff, RZ, 0xc0, !PT ;  /* 0x000000ff07077812 */ /* 0x020fe200078ec0ff */
[----:B------:R-:W-:Y:S01]  /*38f0*/  BSSY B1, `(.L_x_46) ;  /* 0x000000b000017945 */ /* 0x000fe20003800000 */
[----:B------:R-:W-:Y:S02]  /*3900*/  ISETP.LT.OR P2, PT, R33, 0x2, !P1 ;  /* 0x000000022100780c */ /* 0x000fe40004f41670 */
[----:B------:R-:W-:-:S05]  /*3910*/  F2FP.F16.E4M3.UNPACK_B R7, R7 ;  /* 0x00000007ff07723e */ /* 0x000fca00020006ff */
[----:B------:R-:W-:Y:S01]  /*3920*/  HADD2.F32 R36, -RZ, R7.H0_H0 ;  /* 0x20000007ff247230 */ /* 0x000fe20000004100 */
[----:B------:R-:W-:-:S04]  /*3930*/  PRMT R7, RZ, 0x7610, R7 ;  /* 0x00007610ff077816 */ /* 0x000fc80000000007 */
[----:B------:R-:W-:-:S04]  /*3940*/  FMUL R36, R36, R9 ;  /* 0x0000000924247220 */ /* 0x000fc80000400000 */
[----:B------:R-:W-:-:S05]  /*3950*/  FFMA R36, R145, R8, R36 ;  /* 0x0000000891247223 */ /* 0x000fca0000000024 */
[----:B------:R-:W-:-:S05]  /*3960*/  F2FP.SATFINITE.E4M3.F32.PACK_AB_MERGE_C R35, RZ, R36, RZ ;  /* 0x00000024ff23723e */ /* 0x000fca00048070ff */
[----:B------:R4:W-:Y:S01]  /*3970*/  @!P5 STG.E.U8 desc[UR16][R14.64], R35 ;  /* 0x000000230e00d986 */ /* 0x0009e2000c101110 */
[----:B------:R-:W-:Y:S05]  /*3980*/  @P2 BRA `(.L_x_47) ;  /* 0x0000000000042947 */ /* 0x000fea0003800000 */
[----:B------:R0:W5:Y:S02]  /*3990*/  LDG.E.U8 R7, desc[UR16][R30.64+0x1] ;  /* 0x000001101e077981 */ /* 0x000164000c1e1100 */
.L_x_47:
[----:B------:R-:W-:Y:S05]  /*39a0*/  BSYNC B1 ;  /* 0x0000000000017941 */ /* 0x000fea0003800000 */
.L_x_46:
[----:B-----5:R-:W-:Y:S01]  /*39b0*/  LOP3.LUT R7, R7, 0xff, RZ, 0xc0, !PT ;  /* 0x000000ff07077812 */ /* 0x020fe200078ec0ff */
[----:B------:R-:W-:Y:S01]  /*39c0*/  BSSY B1, `(.L_x_48) ;  /* 0x000000b000017945 */ /* 0x000fe20003800000 */
[----:B------:R-:W-:Y:S02]  /*39d0*/  ISETP.LT.OR P4, PT, R33, 0x9, !P0 ;  /* 0x000000092100780c */ /* 0x000fe40004781670 */
[----:B------:R-:W-:-:S05]  /*39e0*/  F2FP.F16.E4M3.UNPACK_B R7, R7 ;  /* 0x00000007ff07723e */ /* 0x000fca00020006ff */
[----:B------:R-:W-:-:S05]  /*39f0*/  HADD2.F32 R36, -RZ, R7.H0_H0 ;  /* 0x20000007ff247230 */ /* 0x000fca0000004100 */
[----:B------:R-:W-:-:S04]  /*3a00*/  FMUL R7, R36, R9 ;  /* 0x0000000924077220 */ /* 0x000fc80000400000 */
[----:B------:R-:W-:-:S05]  /*3a10*/  FFMA R7, R140, R8, R7 ;  /* 0x000000088c077223 */ /* 0x000fca0000000007 */
[----:B----4-:R-:W-:Y:S02]  /*3a20*/  F2FP.SATFINITE.E4M3.F32.PACK_AB_MERGE_C R35, RZ, R7, RZ ;  /* 0x00000007ff23723e */ /* 0x010fe400048070ff */
[----:B------:R-:W-:-:S03]  /*3a30*/  PRMT R7, RZ, 0x7610, R7 ;  /* 0x00007610ff077816 */ /* 0x000fc60000000007 */
[----:B------:R4:W-:Y:S01]  /*3a40*/  @!P2 STG.E.U8 desc[UR16][R14.64+0x1], R35 ;  /* 0x000001230e00a986 */ /* 0x0009e2000c101110 */
[----:B------:R-:W-:Y:S05]  /*3a50*/  @P4 BRA `(.L_x_49) ;  /* 0x0000000000044947 */ /* 0x000fea0003800000 */
[----:B------:R0:W5:Y:S02]  /*3a60*/  LDG.E.U8 R7, desc[UR16][R28.64+0x8] ;  /* 0x000008101c077981 */ /* 0x000164000c1e1100 */
.L_x_49:
[----:B------:R-:W-:Y:S05]  /*3a70*/  BSYNC B1 ;  /* 0x0000000000017941 */ /* 0x000fea0003800000 */
.L_x_48:
        /* <DEDUP_REMOVED lines=8> */
[----:B----4-:R-:W-:-:S05]  /*3b00*/  F2FP.SATFINITE.E4M3.F32.PACK_AB_MERGE_C R35, RZ, R36, RZ ;  /* 0x00000024ff23723e */ /* 0x010fca00048070ff */
[----:B------:R4:W-:Y:S01]  /*3b10*/  @!P4 STG.E.U8 desc[UR16][R16.64+0x8], R35 ;  /* 0x000008231000c986 */ /* 0x0009e2000c101110 */
[----:B------:R-:W-:Y:S05]  /*3b20*/  @P2 BRA `(.L_x_51) ;  /* 0x0000000000042947 */ /* 0x000fea0003800000 */
[----:B------:R0:W5:Y:S02]  /*3b30*/  LDG.E.U8 R7, desc[UR16][R28.64+0x9] ;  /* 0x000009101c077981 */ /* 0x000164000c1e1100 */
.L_x_51:
[----:B------:R-:W-:Y:S05]  /*3b40*/  BSYNC B1 ;  /* 0x0000000000017941 */ /* 0x000fea0003800000 */
.L_x_50:
        /* <DEDUP_REMOVED lines=12> */
.L_x_53:
[----:B------:R-:W-:Y:S05]  /*3c10*/  BSYNC B1 ;  /* 0x0000000000017941 */ /* 0x000fea0003800000 */
.L_x_52:
        /* <DEDUP_REMOVED lines=12> */
.L_x_55:
[----:B------:R-:W-:Y:S05]  /*3ce0*/  BSYNC B1 ;  /* 0x0000000000017941 */ /* 0x000fea0003800000 */
.L_x_54:
        /* <DEDUP_REMOVED lines=12> */
.L_x_57:
[----:B------:R-:W-:Y:S05]  /*3db0*/  BSYNC B1 ;  /* 0x0000000000017941 */ /* 0x000fea0003800000 */
.L_x_56:
        /* <DEDUP_REMOVED lines=12> */
.L_x_59:
[----:B------:R-:W-:Y:S05]  /*3e80*/  BSYNC B1 ;  /* 0x0000000000017941 */ /* 0x000fea0003800000 */
.L_x_58:
        /* <DEDUP_REMOVED lines=12> */
.L_x_61:
[----:B------:R-:W-:Y:S05]  /*3f50*/  BSYNC B1 ;  /* 0x0000000000017941 */ /* 0x000fea0003800000 */
.L_x_60:
        /* <DEDUP_REMOVED lines=12> */
.L_x_63:
[----:B------:R-:W-:Y:S05]  /*4020*/  BSYNC B1 ;  /* 0x0000000000017941 */ /* 0x000fea0003800000 */
.L_x_62:
        /* <DEDUP_REMOVED lines=12> */
.L_x_65:
[----:B------:R-:W-:Y:S05]  /*40f0*/  BSYNC B1 ;  /* 0x0000000000017941 */ /* 0x000fea0003800000 */
.L_x_64:
        /* <DEDUP_REMOVED lines=12> */
.L_x_67:
[----:B------:R-:W-:Y:S05]  /*41c0*/  BSYNC B1 ;  /* 0x0000000000017941 */ /* 0x000fea0003800000 */
.L_x_66:
        /* <DEDUP_REMOVED lines=12> */
.L_x_69:
[----:B------:R-:W-:Y:S05]  /*4290*/  BSYNC B1 ;  /* 0x0000000000017941 */ /* 0x000fea0003800000 */
.L_x_68:
        /* <DEDUP_REMOVED lines=12> */
.L_x_71:
[----:B------:R-:W-:Y:S05]  /*4360*/  BSYNC B1 ;  /* 0x0000000000017941 */ /* 0x000fea0003800000 */
.L_x_70:
        /* <DEDUP_REMOVED lines=12> */
.L_x_73:
[----:B------:R-:W-:Y:S05]  /*4430*/  BSYNC B1 ;  /* 0x0000000000017941 */ /* 0x000fea0003800000 */
.L_x_72:
        /* <DEDUP_REMOVED lines=12> */
.L_x_75:
[----:B------:R-:W-:Y:S05]  /*4500*/  BSYNC B1 ;  /* 0x0000000000017941 */ /* 0x000fea0003800000 */
.L_x_74:
        /* <DEDUP_REMOVED lines=12> */
.L_x_77:
[----:B------:R-:W-:Y:S05]  /*45d0*/  BSYNC B1 ;  /* 0x0000000000017941 */ /* 0x000fea0003800000 */
.L_x_76:
        /* <DEDUP_REMOVED lines=12> */
.L_x_79:
[----:B------:R-:W-:Y:S05]  /*46a0*/  BSYNC B1 ;  /* 0x0000000000017941 */ /* 0x000fea0003800000 */
.L_x_78:
        /* <DEDUP_REMOVED lines=12> */
.L_x_81:
[----:B------:R-:W-:Y:S05]  /*4770*/  BSYNC B1 ;  /* 0x0000000000017941 */ /* 0x000fea0003800000 */
.L_x_80:
        /* <DEDUP_REMOVED lines=12> */
.L_x_83:
[----:B------:R-:W-:Y:S05]  /*4840*/  BSYNC B1 ;  /* 0x0000000000017941 */ /* 0x000fea0003800000 */
.L_x_82:
        /* <DEDUP_REMOVED lines=12> */
.L_x_85:
[----:B------:R-:W-:Y:S05]  /*4910*/  BSYNC B1 ;  /* 0x0000000000017941 */ /* 0x000fea0003800000 */
.L_x_84:
        /* <DEDUP_REMOVED lines=12> */
.L_x_87:
[----:B------:R-:W-:Y:S05]  /*49e0*/  BSYNC B1 ;  /* 0x0000000000017941 */ /* 0x000fea0003800000 */
.L_x_86:
        /* <DEDUP_REMOVED lines=12> */
.L_x_89:
[----:B------:R-:W-:Y:S05]  /*4ab0*/  BSYNC B1 ;  /* 0x0000000000017941 */ /* 0x000fea0003800000 */
.L_x_88:
        /* <DEDUP_REMOVED lines=12> */
.L_x_91:
[----:B------:R-:W-:Y:S05]  /*4b80*/  BSYNC B1 ;  /* 0x0000000000017941 */ /* 0x000fea0003800000 */
.L_x_90:
        /* <DEDUP_REMOVED lines=12> */
.L_x_93:
[----:B------:R-:W-:Y:S05]  /*4c50*/  BSYNC B1 ;  /* 0x0000000000017941 */ /* 0x000fea0003800000 */
.L_x_92:
        /* <DEDUP_REMOVED lines=12> */
.L_x_95:
[----:B------:R-:W-:Y:S05]  /*4d20*/  BSYNC B1 ;  /* 0x0000000000017941 */ /* 0x000fea0003800000 */
.L_x_94:
        /* <DEDUP_REMOVED lines=12> */
.L_x_97:
[----:B------:R-:W-:Y:S05]  /*4df0*/  BSYNC B1 ;  /* 0x0000000000017941 */ /* 0x000fea0003800000 */
.L_x_96:
        /* <DEDUP_REMOVED lines=12> */
.L_x_99:
[----:B------:R-:W-:Y:S05]  /*4ec0*/  BSYNC B1 ;  /* 0x0000000000017941 */ /* 0x000fea0003800000 */
.L_x_98:
[----:B-----5:R-:W-:Y:S01]  /*4ed0*/  LOP3.LUT R7, R7, 0xff, RZ, 0xc0, !PT ;  /* 0x000000ff07077812 */ /* 0x020fe200078ec0ff */
[----:B------:R-:W-:Y:S01]  /*4ee0*/  BSSY B1, `(.L_x_100) ;  /* 0x000000b000017945 */ /* 0x000fe20003800000 */
[----:B------:R-:W-:Y:S02]  /*4ef0*/  ISETP.LT.OR P2, PT, R33, 0x39, !P1 ;  /* 0x000000392100780c */ /* 0x000fe40004f41670 */
[----:B------:R-:W-:-:S05]  /*4f00*/  F2FP.F16.E4M3.UNPACK_B R7, R7 ;  /* 0x00000007ff07723e */ /* 0x000fca00020006ff */
[----:B0-2---:R-:W-:-:S05]  /*4f10*/  HADD2.F32 R28, -RZ, R7.H0_H0 ;  /* 0x20000007ff1c7230 */ /* 0x005fca0000004100 */
[----:B------:R-:W-:-:S04]  /*4f20*/  FMUL R7, R28, R9 ;  /* 0x000000091c077220 */ /* 0x000fc80000400000 */
[----:B------:R-:W-:-:S05]  /*4f30*/  FFMA R7, R114, R8, R7 ;  /* 0x0000000872077223 */ /* 0x000fca0000000007 */
[----:B------:R-:W-:Y:S02]  /*4f40*/  F2FP.SATFINITE.E4M3.F32.PACK_AB_MERGE_C R29, RZ, R7, RZ ;  /* 0x00000007ff1d723e */ /* 0x000fe400048070ff */
[----:B------:R-:W-:-:S03]  /*4f50*/  PRMT R7, RZ, 0x7610, R7 ;  /* 0x00007610ff077816 */ /* 0x000fc60000000007 */
[----:B------:R0:W-:Y:S01]  /*4f60*/  @!P0 STG.E.U8 desc[UR16][R16.64+0x39], R29 ;  /* 0x0000391d10008986 */ /* 0x0001e2000c101110 */
[----:B------:R-:W-:Y:S05]  /*4f70*/  @P2 BRA `(.L_x_101) ;  /* 0x0000000000042947 */ /* 0x000fea0003800000 */
[----:B------:R2:W5:Y:S02]  /*4f80*/  LDG.E.U8 R7, desc[UR16][R30.64+0x38] ;  /* 0x000038101e077981 */ /* 0x000564000c1e1100 */
.L_x_101:
[----:B------:R-:W-:Y:S05]  /*4f90*/  BSYNC B1 ;  /* 0x0000000000017941 */ /* 0x000fea0003800000 */
.L_x_100:
[----:B-----5:R-:W-:Y:S01]  /*4fa0*/  LOP3.LUT R7, R7, 0xff, RZ, 0xc0, !PT ;  /* 0x000000ff07077812 */ /* 0x020fe200078ec0ff */
[----:B------:R-:W-:Y:S01]  /*4fb0*/  BSSY B1, `(.L_x_102) ;  /* 0x000000b000017945 */ /* 0x000fe20003800000 */
[----:B------:R-:W-:Y:S02]  /*4fc0*/  ISETP.LT.OR P1, PT, R33, 0x3a, !P1 ;  /* 0x0000003a2100780c */ /* 0x000fe40004f21670 */
[----:B------:R-:W-:-:S05]  /*4fd0*/  F2FP.F16.E4M3.UNPACK_B R7, R7 ;  /* 0x00000007ff07723e */ /* 0x000fca00020006ff */
[----:B01--4-:R-:W-:Y:S01]  /*4fe0*/  HADD2.F32 R16, -RZ, R7.H0_H0 ;  /* 0x20000007ff107230 */ /* 0x013fe20000004100 */
[----:B------:R-:W-:-:S04]  /*4ff0*/  PRMT R7, RZ, 0x7610, R7 ;  /* 0x00007610ff077816 */ /* 0x000fc80000000007 */
[----:B------:R-:W-:-:S04]  /*5000*/  FMUL R16, R16, R9 ;  /* 0x0000000910107220 */ /* 0x000fc80000400000 */
[----:B------:R-:W-:-:S05]  /*5010*/  FFMA R16, R117, R8, R16 ;  /* 0x0000000875107223 */ /* 0x000fca0000000010 */
[----:B------:R-:W-:-:S05]  /*5020*/  F2FP.SATFINITE.E4M3.F32.PACK_AB_MERGE_C R17, RZ, R16, RZ ;  /* 0x00000010ff11723e */ /* 0x000fca00048070ff */
[----:B------:R0:W-:Y:S01]  /*5030*/  @!P2 STG.E.U8 desc[UR16][R14.64+0x38], R17 ;  /* 0x000038110e00a986 */ /* 0x0001e2000c101110 */
[----:B------:R-:W-:Y:S05]  /*5040*/  @P1 BRA `(.L_x_103) ;  /* 0x0000000000041947 */ /* 0x000fea0003800000 */
[----:B------:R1:W5:Y:S02]  /*5050*/  LDG.E.U8 R7, desc[UR16][R30.64+0x39] ;  /* 0x000039101e077981 */ /* 0x000364000c1e1100 */
.L_x_103:
[----:B------:R-:W-:Y:S05]  /*5060*/  BSYNC B1 ;  /* 0x0000000000017941 */ /* 0x000fea0003800000 */
.L_x_102:
[----:B-----5:R-:W-:Y:S01]  /*5070*/  LOP3.LUT R7, R7, 0xff, RZ, 0xc0, !PT ;  /* 0x000000ff07077812 */ /* 0x020fe200078ec0ff */
[----:B------:R-:W-:Y:S01]  /*5080*/  BSSY B1, `(.L_x_104) ;  /* 0x0000013000017945 */ /* 0x000fe20003800000 */
[----:B------:R-:W-:Y:S02]  /*5090*/  IADD3 R29, P0, R24, 0x80, RZ ;  /* 0x00000080181d7810 */ /* 0x000fe40007f1e0ff */
[----:B------:R-:W-:-:S03]  /*50a0*/  F2FP.F16.E4M3.UNPACK_B R7, R7 ;  /* 0x00000007ff07723e */ /* 0x000fc600020006ff */
[----:B0-----:R-:W-:Y:S01]  /*50b0*/  IMAD.X R17, RZ, RZ, R25, P0 ;  /* 0x000000ffff117224 */ /* 0x001fe200000e0619 */
        /* <DEDUP_REMOVED lines=9> */
[----:B-123--:R-:W-:Y:S02]  /*5150*/  F2FP.SATFINITE.E4M3.F32.PACK_AB_MERGE_C R31, RZ, R7, RZ ;  /* 0x00000007ff1f723e */ /* 0x00efe400048070ff */
[----:B------:R-:W-:Y:S02]  /*5160*/  IADD3.X R17, R17, UR11, R29, P2, !PT ;  /* 0x0000000b11117c10 */ /* 0x000fe400097fe41d */
[----:B------:R-:W-:Y:S01]  /*5170*/  PRMT R7, RZ, 0x7610, R7 ;  /* 0x00007610ff077816 */ /* 0x000fe20000000007 */
[----:B------:R0:W-:Y:S01]  /*5180*/  @!P1 STG.E.U8 desc[UR16][R14.64+0x39], R31 ;  /* 0x0000391f0e009986 */ /* 0x0001e2000c101110 */
[----:B------:R-:W-:Y:S05]  /*5190*/  @P4 BRA `(.L_x_105) ;  /* 0x0000000000044947 */ /* 0x000fea0003800000 */
[----:B------:R1:W5:Y:S02]  /*51a0*/  LDG.E.U8 R7, desc[UR16][R16.64] ;  /* 0x0000001010077981 */ /* 0x000364000c1e1100 */
.L_x_105:
[----:B------:R-:W-:Y:S05]  /*51b0*/  BSYNC B1 ;  /* 0x0000000000017941 */ /* 0x000fea0003800000 */
.L_x_104:
[----:B-----5:R-:W-:Y:S01]  /*51c0*/  LOP3.LUT R7, R7, 0xff, RZ, 0xc0, !PT ;  /* 0x000000ff07077812 */ /* 0x020fe200078ec0ff */
[----:B------:R-:W-:Y:S01]  /*51d0*/  BSSY B1, `(.L_x_106) ;  /* 0x000000b000017945 */ /* 0x000fe20003800000 */
[----:B------:R-:W-:Y:S02]  /*51e0*/  ISETP.LT.OR P2, PT, R33, 0x2, !P0 ;  /* 0x000000022100780c */ /* 0x000fe40004741670 */
[----:B------:R-:W-:-:S05]  /*51f0*/  F2FP.F16.E4M3.UNPACK_B R7, R7 ;  /* 0x00000007ff07723e */ /* 0x000fca00020006ff */
[----:B0-----:R-:W-:Y:S01]  /*5200*/  HADD2.F32 R14, -RZ, R7.H0_H0 ;  /* 0x20000007ff0e7230 */ /* 0x001fe20000004100 */
[----:B------:R-:W-:-:S04]  /*5210*/  PRMT R7, RZ, 0x7610, R7 ;  /* 0x00007610ff077816 */ /* 0x000fc80000000007 */
[----:B------:R-:W-:-:S04]  /*5220*/  FMUL R14, R14, R9 ;  /* 0x000000090e0e7220 */ /* 0x000fc80000400000 */
[----:B------:R-:W-:-:S05]  /*5230*/  FFMA R14, R115, R8, R14 ;  /* 0x00000008730e7223 */ /* 0x000fca000000000e */
[----:B------:R-:W-:-:S05]  /*5240*/  F2FP.SATFINITE.E4M3.F32.PACK_AB_MERGE_C R15, RZ, R14, RZ ;  /* 0x0000000eff0f723e */ /* 0x000fca00048070ff */
[----:B------:R0:W-:Y:S01]  /*5250*/  @!P4 STG.E.U8 desc[UR16][R12.64], R15 ;  /* 0x0000000f0c00c986 */ /* 0x0001e2000c101110 */
[----:B------:R-:W-:Y:S05]  /*5260*/  @P2 BRA `(.L_x_107) ;  /* 0x0000000000042947 */ /* 0x000fea0003800000 */
[----:B------:R2:W5:Y:S02]  /*5270*/  LDG.E.U8 R7, desc[UR16][R16.64+0x1] ;  /* 0x0000011010077981 */ /* 0x000564000c1e1100 */
.L_x_107:
[----:B------:R-:W-:Y:S05]  /*5280*/  BSYNC B1 ;  /* 0x0000000000017941 */ /* 0x000fea0003800000 */
.L_x_106:
[----:B-----5:R-:W-:Y:S01]  /*5290*/  LOP3.LUT R7, R7, 0xff, RZ, 0xc0, !PT ;  /* 0x000000ff07077812 */ /* 0x020fe200078ec0ff */
[----:B------:R-:W-:Y:S01]  /*52a0*/  BSSY B1, `(.L_x_108) ;  /* 0x0000013000017945 */ /* 0x000fe20003800000 */
[----:B0-----:R-:W-:Y:S02]  /*52b0*/  IADD3 R15, P1, R24, 0x88, RZ ;  /* 0x00000088180f7810 */ /* 0x001fe40007f3e0ff */
[----:B------:R-:W-:-:S03]  /*52c0*/  F2FP.F16.E4M3.UNPACK_B R7, R7 ;  /* 0x00000007ff07723e */ /* 0x000fc600020006ff */
[----:B------:R-:W-:Y:S01]  /*52d0*/  IMAD.X R24, RZ, RZ, R25, P1 ;  /* 0x000000ffff187224 */ /* 0x000fe200008e0619 */
[----:B------:R-:W-:Y:S01]  /*52e0*/  ISETP.GE.AND P1, PT, R34, 0x89, PT ;  /* 0x000000892200780c */ /* 0x000fe20003f26270 */
[----:B------:R-:W-:Y:S02]  /*52f0*/  HADD2.F32 R14, -RZ, R7.H0_H0 ;  /* 0x20000007ff0e7230 */ /* 0x000fe40000004100 */
[----:B------:R-:W-:Y:S01]  /*5300*/  IMAD R24, R24, UR6, RZ ;  /* 0x0000000618187c24 */ /* 0x000fe2000f8e02ff */
[----:B------:R-:W-:Y:S01]  /*5310*/  ISETP.LT.OR P5, PT, R33, 0x1, !P1 ;  /* 0x000000012100780c */ /* 0x000fe20004fa1670 */
[----:B------:R-:W-:-:S04]  /*5320*/  IMAD.WIDE.U32 R26, R15, UR6, R26 ;  /* 0x000000060f1a7c25 */ /* 0x000fc8000f8e001a */
[----:B------:R-:W-:Y:S01]  /*5330*/  FMUL R7, R14, R9 ;  /* 0x000000090e077220 */ /* 0x000fe20000400000 */
[----:B------:R-:W-:-:S03]  /*5340*/  IMAD R15, R15, UR7, R24 ;  /* 0x000000070f0f7c24 */ /* 0x000fc6000f8e0218 */
[----:B------:R-:W-:Y:S01]  /*5350*/  FFMA R7, R110, R8, R7 ;  /* 0x000000086e077223 */ /* 0x000fe20000000007 */
[----:B------:R-:W-:-:S04]  /*5360*/  IADD3 R14, P4, R26, UR10, RZ ;  /* 0x0000000a1a0e7c10 */ /* 0x000fc8000ff9e0ff */
[----:B------:R-:W-:Y:S02]  /*5370*/  F2FP.SATFINITE.E4M3.F32.PACK_AB_MERGE_C R25, RZ, R7, RZ ;  /* 0x00000007ff19723e */ /* 0x000fe400048070ff */
[----:B------:R-:W-:Y:S02]  /*5380*/  IADD3.X R15, R27, UR11, R15, P4, !PT ;  /* 0x0000000b1b0f7c10 */ /* 0x000fe4000a7fe40f */
[----:B------:R-:W-:Y:S01]  /*5390*/  PRMT R7, RZ, 0x7610, R7 ;  /* 0x00007610ff077816 */ /* 0x000fe20000000007 */
[----:B------:R0:W-:Y:S01]  /*53a0*/  @!P2 STG.E.U8 desc[UR16][R12.64+0x1], R25 ;  /* 0x000001190c00a986 */ /* 0x0001e2000c101110 */
[----:B------:R-:W-:Y:S05]  /*53b0*/  @P5 BRA `(.L_x_109) ;  /* 0x0000000000045947 */ /* 0x000fea0003800000 */
[----:B------:R3:W5:Y:S02]  /*53c0*/  LDG.E.U8 R7, desc[UR16][R14.64] ;  /* 0x000000100e077981 */ /* 0x000764000c1e1100 */
.L_x_109:
[----:B------:R-:W-:Y:S05]  /*53d0*/  BSYNC B1 ;  /* 0x0000000000017941 */ /* 0x000fea0003800000 */
.L_x_108:
        /* <DEDUP_REMOVED lines=8> */
[----:B0-----:R-:W-:-:S05]  /*5460*/  F2FP.SATFINITE.E4M3.F32.PACK_AB_MERGE_C R25, RZ, R24, RZ ;  /* 0x00000018ff19723e */ /* 0x001fca00048070ff */
[----:B------:R0:W-:Y:S01]  /*5470*/  @!P5 STG.E.U8 desc[UR16][R10.64], R25 ;  /* 0x000000190a00d986 */ /* 0x0001e2000c101110 */
[----:B------:R-:W-:Y:S05]  /*5480*/  @P2 BRA `(.L_x_111) ;  /* 0x0000000000042947 */ /* 0x000fea0003800000 */
[----:B------:R4:W5:Y:S02]  /*5490*/  LDG.E.U8 R7, desc[UR16][R14.64+0x1] ;  /* 0x000001100e077981 */ /* 0x000964000c1e1100 */
.L_x_111:
[----:B------:R-:W-:Y:S05]  /*54a0*/  BSYNC B1 ;  /* 0x0000000000017941 */ /* 0x000fea0003800000 */
.L_x_110:
[----:B-----5:R-:W-:Y:S01]  /*54b0*/  LOP3.LUT R7, R7, 0xff, RZ, 0xc0, !PT ;  /* 0x000000ff07077812 */ /* 0x020fe200078ec0ff */
[----:B------:R-:W-:Y:S01]  /*54c0*/  BSSY B1, `(.L_x_112) ;  /* 0x000000b000017945 */ /* 0x000fe20003800000 */
[----:B------:R-:W-:Y:S02]  /*54d0*/  ISETP.LT.OR P4, PT, R33, 0x9, !P0 ;  /* 0x000000092100780c */ /* 0x000fe40004781670 */
[----:B------:R-:W-:-:S05]  /*54e0*/  F2FP.F16.E4M3.UNPACK_B R7, R7 ;  /* 0x00000007ff07723e */ /* 0x000fca00020006ff */
[----:B------:R-:W-:-:S05]  /*54f0*/  HADD2.F32 R24, -RZ, R7.H0_H0 ;  /* 0x20000007ff187230 */ /* 0x000fca0000004100 */
[----:B------:R-:W-:-:S04]  /*5500*/  FMUL R7, R24, R9 ;  /* 0x0000000918077220 */ /* 0x000fc80000400000 */
[----:B------:R-:W-:-:S05]  /*5510*/  FFMA R7, R108, R8, R7 ;  /* 0x000000086c077223 */ /* 0x000fca0000000007 */
[----:B0-----:R-:W-:Y:S02]  /*5520*/  F2FP.SATFINITE.E4M3.F32.PACK_AB_MERGE_C R25, RZ, R7, RZ ;  /* 0x00000007ff19723e */ /* 0x001fe400048070ff */
[----:B------:R-:W-:-:S03]  /*5530*/  PRMT R7, RZ, 0x7610, R7 ;  /* 0x00007610ff077816 */ /* 0x000fc60000000007 */
[----:B------:R0:W-:Y:S01]  /*5540*/  @!P2 STG.E.U8 desc[UR16][R10.64+0x1], R25 ;  /* 0x000001190a00a986 */ /* 0x0001e2000c101110 */
[----:B------:R-:W-:Y:S05]  /*5550*/  @P4 BRA `(.L_x_113) ;  /* 0x0000000000044947 */ /* 0x000fea0003800000 */
[----:B------:R0:W5:Y:S02]  /*5560*/  LDG.E.U8 R7, desc[UR16][R16.64+0x8] ;  /* 0x0000081010077981 */ /* 0x000164000c1e1100 */
.L_x_113:
[----:B------:R-:W-:Y:S05]  /*5570*/  BSYNC B1 ;  /* 0x0000000000017941 */ /* 0x000fea0003800000 */
.L_x_112:
        /* <DEDUP_REMOVED lines=12> */
.L_x_115:
[----:B------:R-:W-:Y:S05]  /*5640*/  BSYNC B1 ;  /* 0x0000000000017941 */ /* 0x000fea0003800000 */
.L_x_114:
        /* <DEDUP_REMOVED lines=12> */
.L_x_117:
[----:B------:R-:W-:Y:S05]  /*5710*/  BSYNC B1 ;  /* 0x0000000000017941 */ /* 0x000fea0003800000 */
.L_x_116:
        /* <DEDUP_REMOVED lines=12> */
.L_x_119:
[----:B------:R-:W-:Y:S05]  /*57e0*/  BSYNC B1 ;  /* 0x0000000000017941 */ /* 0x000fea0003800000 */
.L_x_118:
        /* <DEDUP_REMOVED lines=12> */
.L_x_121:
[----:B------:R-:W-:Y:S05]  /*58b0*/  BSYNC B1 ;  /* 0x0000000000017941 */ /* 0x000fea0003800000 */
.L_x_120:
        /* <DEDUP_REMOVED lines=12> */
.L_x_123:
[----:B------:R-:W-:Y:S05]  /*5980*/  BSYNC B1 ;  /* 0x0000000000017941 */ /* 0x000fea0003800000 */
.L_x_122:
        /* <DEDUP_REMOVED lines=12> */
.L_x_125:
[----:B------:R-:W-:Y:S05]  /*5a50*/  BSYNC B1 ;  /* 0x0000000000017941 */ /* 0x000fea0003800000 */
.L_x_124:
        /* <DEDUP_REMOVED lines=12> */
.L_x_127:
[----:B------:R-:W-:Y:S05]  /*5b20*/  BSYNC B1 ;  /* 0x0000000000017941 */ /* 0x000fea0003800000 */
.L_x_126:
        /* <DEDUP_REMOVED lines=12> */
.L_x_129:
[----:B------:R-:W-:Y:S05]  /*5bf0*/  BSYNC B1 ;  /* 0x0000000000017941 */ /* 0x000fea0003800000 */
.L_x_128:
        /* <DEDUP_REMOVED lines=12> */
.L_x_131:
[----:B------:R-:W-:Y:S05]  /*5cc0*/  BSYNC B1 ;  /* 0x0000000000017941 */ /* 0x000fea0003800000 */
.L_x_130:
        /* <DEDUP_REMOVED lines=12> */
.L_x_133:
[----:B------:R-:W-:Y:S05]  /*5d90*/  BSYNC B1 ;  /* 0x0000000000017941 */ /* 0x000fea0003800000 */
.L_x_132:
        /* <DEDUP_REMOVED lines=12> */
.L_x_135:
[----:B------:R-:W-:Y:S05]  /*5e60*/  BSYNC B1 ;  /* 0x0000000000017941 */ /* 0x000fea0003800000 */
.L_x_134:
        /* <DEDUP_REMOVED lines=12> */
.L_x_137:
[----:B------:R-:W-:Y:S05]  /*5f30*/  BSYNC B1 ;  /* 0x0000000000017941 */ /* 0x000fea0003800000 */
.L_x_136:
        /* <DEDUP_REMOVED lines=12> */
.L_x_139:
[----:B------:R-:W-:Y:S05]  /*6000*/  BSYNC B1 ;  /* 0x0000000000017941 */ /* 0x000fea0003800000 */
.L_x_138:
        /* <DEDUP_REMOVED lines=12> */
.L_x_141:
[----:B------:R-:W-:Y:S05]  /*60d0*/  BSYNC B1 ;  /* 0x0000000000017941 */ /* 0x000fea0003800000 */
.L_x_140:
        /* <DEDUP_REMOVED lines=12> */
.L_x_143:
[----:B------:R-:W-:Y:S05]  /*61a0*/  BSYNC B1 ;  /* 0x0000000000017941 */ /* 0x000fea0003800000 */
.L_x_142:
        /* <DEDUP_REMOVED lines=12> */
.L_x_145:
[----:B------:R-:W-:Y:S05]  /*6270*/  BSYNC B1 ;  /* 0x0000000000017941 */ /* 0x000fea0003800000 */
.L_x_144:
        /* <DEDUP_REMOVED lines=12> */
.L_x_147:
[----:B------:R-:W-:Y:S05]  /*6340*/  BSYNC B1 ;  /* 0x0000000000017941 */ /* 0x000fea0003800000 */
.L_x_146:
        /* <DEDUP_REMOVED lines=12> */
.L_x_149:
[----:B------:R-:W-:Y:S05]  /*6410*/  BSYNC B1 ;  /* 0x0000000000017941 */ /* 0x000fea0003800000 */
.L_x_148:
        /* <DEDUP_REMOVED lines=12> */
.L_x_151:
[----:B------:R-:W-:Y:S05]  /*64e0*/  BSYNC B1 ;  /* 0x0000000000017941 */ /* 0x000fea0003800000 */
.L_x_150:
        /* <DEDUP_REMOVED lines=12> */
.L_x_153:
[----:B------:R-:W-:Y:S05]  /*65b0*/  BSYNC B1 ;  /* 0x0000000000017941 */ /* 0x000fea0003800000 */
.L_x_152:
        /* <DEDUP_REMOVED lines=12> */
.L_x_155:
[----:B------:R-:W-:Y:S05]  /*6680*/  BSYNC B1 ;  /* 0x0000000000017941 */ /* 0x000fea0003800000 */
.L_x_154:
        /* <DEDUP_REMOVED lines=12> */
.L_x_157:
[----:B------:R-:W-:Y:S05]  /*6750*/  BSYNC B1 ;  /* 0x0000000000017941 */ /* 0x000fea0003800000 */
.L_x_156:
        /* <DEDUP_REMOVED lines=12> */
.L_x_159:
[----:B------:R-:W-:Y:S05]  /*6820*/  BSYNC B1 ;  /* 0x0000000000017941 */ /* 0x000fea0003800000 */
.L_x_158:
        /* <DEDUP_REMOVED lines=12> */
.L_x_161:
[----:B------:R-:W-:Y:S05]  /*68f0*/  BSYNC B1 ;  /* 0x0000000000017941 */ /* 0x000fea0003800000 */
.L_x_160:
        /* <DEDUP_REMOVED lines=12> */
.L_x_163:
[----:B------:R-:W-:Y:S05]  /*69c0*/  BSYNC B1 ;  /* 0x0000000000017941 */ /* 0x000fea0003800000 */
.L_x_162:
[----:B-----5:R-:W-:Y:S01]  /*69d0*/  LOP3.LUT R7, R7, 0xff, RZ, 0xc0, !PT ;  /* 0x000000ff07077812 */ /* 0x020fe200078ec0ff */
[----:B------:R-:W-:Y:S01]  /*69e0*/  BSSY B1, `(.L_x_164) ;  /* 0x000000b000017945 */ /* 0x000fe20003800000 */
[----:B------:R-:W-:Y:S02]  /*69f0*/  ISETP.LT.OR P2, PT, R33, 0x39, !P1 ;  /* 0x000000392100780c */ /* 0x000fe40004f41670 */
[----:B------:R-:W-:-:S05]  /*6a00*/  F2FP.F16.E4M3.UNPACK_B R7, R7 ;  /* 0x00000007ff07723e */ /* 0x000fca00020006ff */
[----:B012---:R-:W-:-:S05]  /*6a10*/  HADD2.F32 R16, -RZ, R7.H0_H0 ;  /* 0x20000007ff107230 */ /* 0x007fca0000004100 */
[----:B------:R-:W-:-:S04]  /*6a20*/  FMUL R7, R16, R9 ;  /* 0x0000000910077220 */ /* 0x000fc80000400000 */
[----:B------:R-:W-:-:S05]  /*6a30*/  FFMA R7, R18, R8, R7 ;  /* 0x0000000812077223 */ /* 0x000fca0000000007 */
[----:B------:R-:W-:Y:S02]  /*6a40*/  F2FP.SATFINITE.E4M3.F32.PACK_AB_MERGE_C R17, RZ, R7, RZ ;  /* 0x00000007ff11723e */ /* 0x000fe400048070ff */
[----:B------:R-:W-:-:S03]  /*6a50*/  PRMT R7, RZ, 0x7610, R7 ;  /* 0x00007610ff077816 */ /* 0x000fc60000000007 */
[----:B------:R0:W-:Y:S01]  /*6a60*/  @!P0 STG.E.U8 desc[UR16][R12.64+0x39], R17 ;  /* 0x000039110c008986 */ /* 0x0001e2000c101110 */
[----:B------:R-:W-:Y:S05]  /*6a70*/  @P2 BRA `(.L_x_165) ;  /* 0x0000000000042947 */ /* 0x000fea0003800000 */
[----:B------:R1:W5:Y:S02]  /*6a80*/  LDG.E.U8 R7, desc[UR16][R14.64+0x38] ;  /* 0x000038100e077981 */ /* 0x000364000c1e1100 */
.L_x_165:
[----:B------:R-:W-:Y:S05]  /*6a90*/  BSYNC B1 ;  /* 0x0000000000017941 */ /* 0x000fea0003800000 */
.L_x_164:
        /* <DEDUP_REMOVED lines=12> */
.L_x_167:
[----:B------:R-:W-:Y:S05]  /*6b60*/  BSYNC B1 ;  /* 0x0000000000017941 */ /* 0x000fea0003800000 */
.L_x_166:
[----:B------:R-:W-:Y:S05]  /*6b70*/  @P1 BRA `(.L_x_168) ;  /* 0x0000001000301947 */ /* 0x000fea0003800000 */
[----:B-----5:R-:W-:-:S04]  /*6b80*/  LOP3.LUT R7, R7, 0xff, RZ, 0xc0, !PT ;  /* 0x000000ff07077812 */ /* 0x020fc800078ec0ff */
[----:B------:R-:W-:-:S05]  /*6b90*/  F2FP.F16.E4M3.UNPACK_B R7, R7 ;  /* 0x00000007ff07723e */ /* 0x000fca00020006ff */
[----:B------:R-:W-:-:S05]  /*6ba0*/  HADD2.F32 R12, -RZ, R7.H0_H0 ;  /* 0x20000007ff0c7230 */ /* 0x000fca0000004100 */
[----:B------:R-:W-:-:S04]  /*6bb0*/  FMUL R7, R12, R9 ;  /* 0x000000090c077220 */ /* 0x000fc80000400000 */
[----:B------:R-:W-:-:S05]  /*6bc0*/  FFMA R7, R20, R8, R7 ;  /* 0x0000000814077223 */ /* 0x000fca0000000007 */
[----:B------:R-:W-:-:S05]  /*6bd0*/  F2FP.SATFINITE.E4M3.F32.PACK_AB_MERGE_C R7, RZ, R7, RZ ;  /* 0x00000007ff07723e */ /* 0x000fca00048070ff */
[----:B------:R0:W-:Y:S01]  /*6be0*/  STG.E.U8 desc[UR16][R10.64+0x39], R7 ;  /* 0x000039070a007986 */ /* 0x0001e2000c101110 */
[----:B------:R-:W-:Y:S05]  /*6bf0*/  BRA `(.L_x_168) ;  /* 0x0000001000107947 */ /* 0x000fea0003800000 */
.L_x_39:
[C---:B------:R-:W-:Y:S01]  /*6c00*/  ISETP.GE.AND P0, PT, R34.reuse, 0x1, PT ;  /* 0x000000012200780c */ /* 0x040fe20003f06270 */
[-C--:B--2---:R-:W-:Y:S01]  /*6c10*/  FMUL R147, R147, R8.reuse ;  /* 0x0000000893937220 */ /* 0x084fe20000400000 */
[----:B------:R-:W-:Y:S01]  /*6c20*/  ISETP.GE.AND P2, PT, R34, 0x9, PT ;  /* 0x000000092200780c */ /* 0x000fe20003f46270 */
[-C--:B------:R-:W-:Y:S01]  /*6c30*/  FMUL R142, R142, R8.reuse ;  /* 0x000000088e8e7220 */ /* 0x080fe20000400000 */
[----:B------:R-:W-:Y:S01]  /*6c40*/  ISETP.LT.OR P1, PT, R33, 0x1, !P0 ;  /* 0x000000012100780c */ /* 0x000fe20004721670 */
[-C--:B------:R-:W-:Y:S01]  /*6c50*/  FMUL R145, R145, R8.reuse ;  /* 0x0000000891917220 */ /* 0x080fe20000400000 */
[----:B------:R-:W-:Y:S01]  /*6c60*/  F2FP.SATFINITE.E4M3.F32.PACK_AB_MERGE_C R147, RZ, R147, RZ ;  /* 0x00000093ff93723e */ /* 0x000fe200048070ff */
[-C--:B------:R-:W-:Y:S01]  /*6c70*/  FMUL R140, R140, R8.reuse ;  /* 0x000000088c8c7220 */ /* 0x080fe20000400000 */
[----:B------:R-:W-:Y:S01]  /*6c80*/  ISETP.LT.OR P4, PT, R33, 0x2, !P0 ;  /* 0x000000022100780c */ /* 0x000fe20004781670 */
[-C--:B------:R-:W-:Y:S01]  /*6c90*/  FMUL R143, R143, R8.reuse ;  /* 0x000000088f8f7220 */ /* 0x080fe20000400000 */
[C---:B------:R-:W-:Y:S01]  /*6ca0*/  ISETP.LT.OR P5, PT, R33.reuse, 0x1, !P2 ;  /* 0x000000012100780c */ /* 0x040fe200057a1670 */
[-C--:B------:R-:W-:Y:S01]  /*6cb0*/  FMUL R138, R138, R8.reuse ;  /* 0x000000088a8a7220 */ /* 0x080fe20000400000 */
[----:B------:R-:W-:Y:S01]  /*6cc0*/  ISETP.LT.OR P6, PT, R33, 0x2, !P2 ;  /* 0x000000022100780c */ /* 0x000fe200057c1670 */
[----:B------:R-:W-:Y:S01]  /*6cd0*/  FMUL R141, R141, R8 ;  /* 0x000000088d8d7220 */ /* 0x000fe20000400000 */
[----:B------:R-:W-:Y:S01]  /*6ce0*/  F2FP.SATFINITE.E4M3.F32.PACK_AB_MERGE_C R7, RZ, R142, RZ ;  /* 0x0000008eff07723e */ /* 0x000fe200048070ff */
[-C--:B------:R-:W-:Y:S01]  /*6cf0*/  FMUL R136, R136, R8.reuse ;  /* 0x0000000888887220 */ /* 0x080fe20000400000 */
[----:B------:R-:W-:Y:S01]  /*6d00*/  F2FP.SATFINITE.E4M3.F32.PACK_AB_MERGE_C R145, RZ, R145, RZ ;  /* 0x00000091ff91723e */ /* 0x000fe200048070ff */
[----:B------:R-:W-:Y:S01]  /*6d10*/  @!P1 STG.E.U8 desc[UR16][R16.64], R147 ;  /* 0x0000009310009986 */ /* 0x000fe2000c101110 */
[----:B------:R-:W-:Y:S01]  /*6d20*/  ISETP.LT.OR P1, PT, R33, 0x9, !P0 ;  /* 0x000000092100780c */ /* 0x000fe20004721670 */
[----:B------:R-:W-:Y:S01]  /*6d30*/  FMUL R139, R139, R8 ;  /* 0x000000088b8b7220 */ /* 0x000fe20000400000 */
[----:B------:R-:W-:Y:S01]  /*6d40*/  F2FP.SATFINITE.E4M3.F32.PACK_AB_MERGE_C R25, RZ, R140, RZ ;  /* 0x0000008cff19723e */ /* 0x000fe200048070ff */
[----:B------:R0:W-:Y:S01]  /*6d50*/  @!P4 STG.E.U8 desc[UR16][R16.64+0x1], R7 ;  /* 0x000001071000c986 */ /* 0x0001e2000c101110 */
[----:B------:R-:W-:Y:S01]  /*6d60*/  F2FP.SATFINITE.E4M3.F32.PACK_AB_MERGE_C R143, RZ, R143, RZ ;  /* 0x0000008fff8f723e */ /* 0x000fe200048070ff */
[-C--:B------:R-:W-:Y:S01]  /*6d70*/  FMUL R134, R134, R8.reuse ;  /* 0x0000000886867220 */ /* 0x080fe20000400000 */
[C---:B------:R-:W-:Y:S01]  /*6d80*/  ISETP.LT.OR P4, PT, R33.reuse, 0xa, !P0 ;  /* 0x0000000a2100780c */ /* 0x040fe20004781670 */
[----:B------:R-:W-:Y:S01]  /*6d90*/  @!P5 STG.E.U8 desc[UR16][R14.64], R145 ;  /* 0x000000910e00d986 */ /* 0x000fe2000c101110 */
[----:B------:R-:W-:Y:S01]  /*6da0*/  ISETP.LT.OR P5, PT, R33, 0x9, !P2 ;  /* 0x000000092100780c */ /* 0x000fe200057a1670 */
[-C--:B------:R-:W-:Y:S01]  /*6db0*/  FMUL R137, R137, R8.reuse ;  /* 0x0000000889897220 */ /* 0x080fe20000400000 */
[----:B------:R-:W-:Y:S01]  /*6dc0*/  F2FP.SATFINITE.E4M3.F32.PACK_AB_MERGE_C R141, RZ, R141, RZ ;  /* 0x0000008dff8d723e */ /* 0x000fe200048070ff */
[----:B------:R1:W-:Y:S01]  /*6dd0*/  @!P6 STG.E.U8 desc[UR16][R14.64+0x1], R25 ;  /* 0x000001190e00e986 */ /* 0x0003e2000c101110 */
[C---:B------:R-:W-:Y:S01]  /*6de0*/  ISETP.LT.OR P6, PT, R33.reuse, 0xa, !P2 ;  /* 0x0000000a2100780c */ /* 0x040fe200057c1670 */
[-C--:B------:R-:W-:Y:S01]  /*6df0*/  FMUL R132, R132, R8.reuse ;  /* 0x0000000884847220 */ /* 0x080fe20000400000 */
[----:B------:R-:W-:Y:S01]  /*6e00*/  F2FP.SATFINITE.E4M3.F32.PACK_AB_MERGE_C R139, RZ, R139, RZ ;  /* 0x0000008bff8b723e */ /* 0x000fe200048070ff */
[----:B------:R-:W-:Y:S01]  /*6e10*/  @!P1 STG.E.U8 desc[UR16][R16.64+0x8], R143 ;  /* 0x0000088f10009986 */ /* 0x000fe2000c101110 */
[----:B------:R-:W-:Y:S01]  /*6e20*/  ISETP.LT.OR P1, PT, R33, 0x11, !P0 ;  /* 0x000000112100780c */ /* 0x000fe20004721670 */
[----:B------:R-:W-:Y:S01]  /*6e30*/  FMUL R135, R135, R8 ;  /* 0x0000000887877220 */ /* 0x000fe20000400000 */
[----:B0-----:R-:W-:Y:S01]  /*6e40*/  F2FP.SATFINITE.E4M3.F32.PACK_AB_MERGE_C R7, RZ, R138, RZ ;  /* 0x0000008aff07723e */ /* 0x001fe200048070ff */
[-C--:B------:R-:W-:Y:S01]  /*6e50*/  FMUL R130, R130, R8.reuse ;  /* 0x0000000882827220 */ /* 0x080fe20000400000 */
[----:B------:R-:W-:Y:S01]  /*6e60*/  F2FP.SATFINITE.E4M3.F32.PACK_AB_MERGE_C R137, RZ, R137, RZ ;  /* 0x00000089ff89723e */ /* 0x000fe200048070ff */
[----:B------:R-:W-:Y:S01]  /*6e70*/  FMUL R133, R133, R8 ;  /* 0x0000000885857220 */ /* 0x000fe20000400000 */
[----:B------:R-:W-:Y:S01]  /*6e80*/  F2FP.SATFINITE.E4M3.F32.PACK_AB_MERGE_C R135, RZ, R135, RZ ;  /* 0x00000087ff87723e */ /* 0x000fe200048070ff */
[----:B------:R0:W-:Y:S01]  /*6e90*/  @!P4 STG.E.U8 desc[UR16][R16.64+0x9], R7 ;  /* 0x000009071000c986 */ /* 0x0001e2000c101110 */
[----:B-1----:R-:W-:Y:S01]  /*6ea0*/  F2FP.SATFINITE.E4M3.F32.PACK_AB_MERGE_C R25, RZ, R136, RZ ;  /* 0x00000088ff19723e */ /* 0x002fe200048070ff */
        /* <DEDUP_REMOVED lines=15> */
[-C--:B------:R-:W-:Y:S01]  /*6fa0*/  FMUL R127, R127, R8.reuse ;  /* 0x000000087f7f7220 */ /* 0x080fe20000400000 */
[----:B------:R-:W-:Y:S01]  /*6fb0*/  FMUL R122, R122, R8 ;  /* 0x000000087a7a7220 */ /* 0x000fe20000400000 */
[----:B------:R-:W-:Y:S01]  /*6fc0*/  F2FP.SATFINITE.E4M3.F32.PACK_AB_MERGE_C R129, RZ, R129, RZ ;  /* 0x00000081ff81723e */ /* 0x000fe200048070ff */
[----:B------:R0:W-:Y:S01]  /*6fd0*/  @!P4 STG.E.U8 desc[UR16][R16.64+0x11], R7 ;  /* 0x000011071000c986 */ /* 0x0001e2000c101110 */
[----:B-1----:R-:W-:Y:S01]  /*6fe0*/  F2FP.SATFINITE.E4M3.F32.PACK_AB_MERGE_C R25, RZ, R132, RZ ;  /* 0x00000084ff19723e */ /* 0x002fe200048070ff */
[-C--:B------:R-:W-:Y:S01]  /*6ff0*/  FMUL R125, R125, R8.reuse ;  /* 0x000000087d7d7220 */ /* 0x080fe20000400000 */
[C---:B------:R-:W-:Y:S01]  /*7000*/  ISETP.LT.OR P4, PT, R33.reuse, 0x1a, !P0 ;  /* 0x0000001a2100780c */ /* 0x040fe20004781670 */
[----:B------:R-:W-:Y:S01]  /*7010*/  @!P5 STG.E.U8 desc[UR16][R14.64+0x10], R137 ;  /* 0x000010890e00d986 */ /* 0x000fe2000c101110 */
[C---:B------:R-:W-:Y:S01]  /*7020*/  ISETP.LT.OR P5, PT, R33.reuse, 0x19, !P2 ;  /* 0x000000192100780c */ /* 0x040fe200057a1670 */
[-C--:B------:R-:W-:Y:S01]  /*7030*/  FMUL R120, R120, R8.reuse ;  /* 0x0000000878787220 */ /* 0x080fe20000400000 */
[----:B------:R-:W-:Y:S01]  /*7040*/  F2FP.SATFINITE.E4M3.F32.PACK_AB_MERGE_C R127, RZ, R127, RZ ;  /* 0x0000007fff7f723e */ /* 0x000fe200048070ff */
[----:B------:R1:W-:Y:S01]  /*7050*/  @!P6 STG.E.U8 desc[UR16][R14.64+0x11], R25 ;  /* 0x000011190e00e986 */ /* 0x0003e2000c101110 */
[----:B------:R-:W-:Y:S01]  /*7060*/  ISETP.LT.OR P6, PT, R33, 0x1a, !P2 ;  /* 0x0000001a2100780c */ /* 0x000fe200057c1670 */
        /* <DEDUP_REMOVED lines=8> */
[-C--:B------:R-:W-:Y:S01]  /*70f0*/  FMUL R116, R116, R8.reuse ;  /* 0x0000000874747220 */ /* 0x080fe20000400000 */
[----:B------:R-:W-:Y:S01]  /*7100*/  FMUL R114, R114, R8 ;  /* 0x0000000872727220 */ /* 0x000fe20000400000 */
[----:B-1----:R-:W-:Y:S01]  /*7110*/  F2FP.SATFINITE.E4M3.F32.PACK_AB_MERGE_C R25, RZ, R128, RZ ;  /* 0x00000080ff19723e */ /* 0x002fe200048070ff */
[----:B------:R0:W-:Y:S01]  /*7120*/  @!P4 STG.E.U8 desc[UR16][R16.64+0x19], R7 ;  /* 0x000019071000c986 */ /* 0x0001e2000c101110 */
[----:B------:R-:W-:Y:S01]  /*7130*/  ISETP.LT.OR P4, PT, R33, 0x22, !P0 ;  /* 0x000000222100780c */ /* 0x000fe20004781670 */
[-C--:B------:R-:W-:Y:S01]  /*7140*/  FMUL R119, R119, R8.reuse ;  /* 0x0000000877777220 */ /* 0x080fe20000400000 */
[----:B------:R-:W-:Y:S01]  /*7150*/  F2FP.SATFINITE.E4M3.F32.PACK_AB_MERGE_C R121, RZ, R121, RZ ;  /* 0x00000079ff79723e */ /* 0x000fe200048070ff */
[----:B------:R-:W-:Y:S01]  /*7160*/  @!P5 STG.E.U8 desc[UR16][R14.64+0x18], R133 ;  /* 0x000018850e00d986 */ /* 0x000fe2000c101110 */
[----:B------:R-:W-:Y:S01]  /*7170*/  ISETP.LT.OR P5, PT, R33, 0x21, !P2 ;  /* 0x000000212100780c */ /* 0x000fe200057a1670 */
[----:B------:R-:W-:Y:S01]  /*7180*/  FMUL R117, R117, R8 ;  /* 0x0000000875757220 */ /* 0x000fe20000400000 */
[----:B------:R-:W-:Y:S01]  /*7190*/  F2FP.SATFINITE.E4M3.F32.PACK_AB_MERGE_C R27, RZ, R114, RZ ;  /* 0x00000072ff1b723e */ /* 0x000fe200048070ff */
[----:B------:R1:W-:Y:S01]  /*71a0*/  @!P6 STG.E.U8 desc[UR16][R14.64+0x19], R25 ;  /* 0x000019190e00e986 */ /* 0x0003e2000c101110 */
[----:B------:R-:W-:Y:S01]  /*71b0*/  ISETP.LT.OR P6, PT, R33, 0x22, !P2 ;  /* 0x000000222100780c */ /* 0x000fe200057c1670 */
[-C--:B------:R-:W-:Y:S01]  /*71c0*/  FMUL R112, R112, R8.reuse ;  /* 0x0000000870707220 */ /* 0x080fe20000400000 */
[-C--:B------:R-:W-:Y:S01]  /*71d0*/  FMUL R115, R115, R8.reuse ;  /* 0x0000000873737220 */ /* 0x080fe20000400000 */
        /* <DEDUP_REMOVED lines=39> */
[-C--:B------:R-:W-:Y:S01]  /*7450*/  FMUL R103, R103, R8.reuse ;  /* 0x0000000867677220 */ /* 0x080fe20000400000 */
[----:B------:R-:W-:Y:S01]  /*7460*/  @!P1 STG.E.U8 desc[UR16][R16.64+0x30], R123 ;  /* 0x0000307b10009986 */ /* 0x000fe2000c101110 */
[----:B------:R-:W-:Y:S01]  /*7470*/  ISETP.LT.OR P1, PT, R33, 0x39, !P0 ;  /* 0x000000392100780c */ /* 0x000fe20004721670 */
[-C--:B------:R-:W-:Y:S01]  /*7480*/  FMUL R101, R101, R8.reuse ;  /* 0x0000000865657220 */ /* 0x080fe20000400000 */
[----:B------:R-:W-:Y:S01]  /*7490*/  ISETP.LT.OR P0, PT, R33, 0x3a, !P0 ;  /* 0x0000003a2100780c */ /* 0x000fe20004701670 */
[----:B------:R-:W-:Y:S01]  /*74a0*/  FMUL R96, R96, R8 ;  /* 0x0000000860607220 */ /* 0x000fe20000400000 */
[----:B0-----:R-:W-:Y:S01]  /*74b0*/  F2FP.SATFINITE.E4M3.F32.PACK_AB_MERGE_C R7, RZ, R118, RZ ;  /* 0x00000076ff07723e */ /* 0x001fe200048070ff */
[-C--:B------:R-:W-:Y:S01]  /*74c0*/  FMUL R94, R94, R8.reuse ;  /* 0x000000085e5e7220 */ /* 0x080fe20000400000 */
[----:B------:R-:W-:Y:S01]  /*74d0*/  F2FP.SATFINITE.E4M3.F32.PACK_AB_MERGE_C R105, RZ, R105, RZ ;  /* 0x00000069ff69723e */ /* 0x000fe200048070ff */
[----:B------:R-:W-:Y:S01]  /*74e0*/  FMUL R97, R97, R8 ;  /* 0x0000000861617220 */ /* 0x000fe20000400000 */
[----:B-1----:R-:W-:Y:S01]  /*74f0*/  F2FP.SATFINITE.E4M3.F32.PACK_AB_MERGE_C R25, RZ, R116, RZ ;  /* 0x00000074ff19723e */ /* 0x002fe200048070ff */
[----:B------:R0:W-:Y:S01]  /*7500*/  @!P4 STG.E.U8 desc[UR16][R16.64+0x31], R7 ;  /* 0x000031071000c986 */ /* 0x0001e2000c101110 */
[----:B------:R-:W-:Y:S01]  /*7510*/  ISETP.LT.OR P4, PT, R33, 0x39, !P2 ;  /* 0x000000392100780c */ /* 0x000fe20005781670 */
[-C--:B------:R-:W-:Y:S01]  /*7520*/  FMUL R99, R99, R8.reuse ;  /* 0x0000000863637220 */ /* 0x080fe20000400000 */
[----:B------:R-:W-:Y:S01]  /*7530*/  ISETP.LT.OR P2, PT, R33, 0x3a, !P2 ;  /* 0x0000003a2100780c */ /* 0x000fe20005741670 */
[----:B------:R-:W-:Y:S01]  /*7540*/  @!P5 STG.E.U8 desc[UR16][R14.64+0x30], R121 ;  /* 0x000030790e00d986 */ /* 0x000fe2000c101110 */
[----:B------:R-:W-:Y:S01]  /*7550*/  F2FP.SATFINITE.E4M3.F32.PACK_AB_MERGE_C R103, RZ, R103, RZ ;  /* 0x00000067ff67723e */ /* 0x000fe200048070ff */
[-C--:B------:R-:W-:Y:S01]  /*7560*/  FMUL R92, R92, R8.reuse ;  /* 0x000000085c5c7220 */ /* 0x080fe20000400000 */
[----:B------:R-:W-:Y:S01]  /*7570*/  F2FP.SATFINITE.E4M3.F32.PACK_AB_MERGE_C R101, RZ, R101, RZ ;  /* 0x00000065ff65723e */ /* 0x000fe200048070ff */
[----:B------:R-:W-:Y:S01]  /*7580*/  @!P6 STG.E.U8 desc[UR16][R14.64+0x31], R25 ;  /* 0x000031190e00e986 */ /* 0x000fe2000c101110 */
[----:B------:R-:W-:Y:S01]  /*7590*/  F2FP.SATFINITE.E4M3.F32.PACK_AB_MERGE_C R97, RZ, R97, RZ ;  /* 0x00000061ff61723e */ /* 0x000fe200048070ff */
[-C--:B------:R-:W-:Y:S01]  /*75a0*/  FMUL R88, R88, R8.reuse ;  /* 0x0000000858587220 */ /* 0x080fe20000400000 */
[-C--:B------:R-:W-:Y:S01]  /*75b0*/  FMUL R95, R95, R8.reuse ;  /* 0x000000085f5f7220 */ /* 0x080fe20000400000 */
[----:B------:R-:W-:Y:S01]  /*75c0*/  @!P0 STG.E.U8 desc[UR16][R16.64+0x39], R27 ;  /* 0x0000391b10008986 */ /* 0x000fe2000c101110 */
[----:B------:R-:W-:Y:S01]  /*75d0*/  ISETP.GE.AND P0, PT, R34, 0x81, PT ;  /* 0x000000812200780c */ /* 0x000fe20003f06270 */
[----:B------:R-:W-:Y:S01]  /*75e0*/  FMUL R93, R93, R8 ;  /* 0x000000085d5d7220 */ /* 0x000fe20000400000 */
[----:B0-----:R-:W-:Y:S01]  /*75f0*/  F2FP.SATFINITE.E4M3.F32.PACK_AB_MERGE_C R7, RZ, R112, RZ ;  /* 0x00000070ff07723e */ /* 0x001fe200048070ff */
[----:B------:R0:W-:Y:S01]  /*7600*/  @!P1 STG.E.U8 desc[UR16][R16.64+0x38], R119 ;  /* 0x0000387710009986 */ /* 0x0001e2000c101110 */
[C---:B------:R-:W-:Y:S01]  /*7610*/  ISETP.LT.OR P6, PT, R33.reuse, 0x1, !P0 ;  /* 0x000000012100780c */ /* 0x040fe200047c1670 */
[-C--:B------:R-:W-:Y:S01]  /*7620*/  FMUL R90, R90, R8.reuse ;  /* 0x000000085a5a7220 */ /* 0x080fe20000400000 */
[----:B------:R-:W-:Y:S01]  /*7630*/  ISETP.LT.OR P5, PT, R33, 0x2, !P0 ;  /* 0x000000022100780c */ /* 0x000fe200047a1670 */
[----:B------:R-:W-:Y:S01]  /*7640*/  @!P4 STG.E.U8 desc[UR16][R14.64+0x38], R117 ;  /* 0x000038750e00c986 */ /* 0x000fe2000c101110 */
[----:B------:R-:W-:Y:S01]  /*7650*/  ISETP.GE.AND P1, PT, R34, 0x89, PT ;  /* 0x000000892200780c */ /* 0x000fe20003f26270 */
[-C--:B------:R-:W-:Y:S01]  /*7660*/  FMUL R23, R23, R8.reuse ;  /* 0x0000000817177220 */ /* 0x080fe20000400000 */
[----:B------:R-:W-:Y:S01]  /*7670*/  F2FP.SATFINITE.E4M3.F32.PACK_AB_MERGE_C R99, RZ, R99, RZ ;  /* 0x00000063ff63723e */ /* 0x000fe200048070ff */
[----:B------:R1:W-:Y:S01]  /*7680*/  @!P2 STG.E.U8 desc[UR16][R14.64+0x39], R7 ;  /* 0x000039070e00a986 */ /* 0x0003e2000c101110 */
[----:B------:R-:W-:Y:S01]  /*7690*/  ISETP.LT.OR P4, PT, R33, 0x1, !P1 ;  /* 0x000000012100780c */ /* 0x000fe20004f81670 */
[-C--:B------:R-:W-:Y:S01]  /*76a0*/  FMUL R91, R91, R8.reuse ;  /* 0x000000085b5b7220 */ /* 0x080fe20000400000 */
[----:B------:R-:W-:Y:S01]  /*76b0*/  ISETP.LT.OR P2, PT, R33, 0xa, !P0 ;  /* 0x0000000a2100780c */ /* 0x000fe20004741670 */
[----:B------:R-:W-:Y:S01]  /*76c0*/  FMUL R89, R89, R8 ;  /* 0x0000000859597220 */ /* 0x000fe20000400000 */
[----:B0-----:R-:W-:Y:S01]  /*76d0*/  F2FP.SATFINITE.E4M3.F32.PACK_AB_MERGE_C R17, RZ, R110, RZ ;  /* 0x0000006eff11723e */ /* 0x001fe200048070ff */
[----:B------:R-:W-:Y:S01]  /*76e0*/  @!P6 STG.E.U8 desc[UR16][R12.64], R115 ;  /* 0x000000730c00e986 */ /* 0x000fe2000c101110 */
[C---:B------:R-:W-:Y:S01]  /*76f0*/  ISETP.LT.OR P6, PT, R33.reuse, 0x2, !P1 ;  /* 0x000000022100780c */ /* 0x040fe20004fc1670 */
[-C--:B------:R-:W-:Y:S01]  /*7700*/  FMUL R22, R22, R8.reuse ;  /* 0x0000000816167220 */ /* 0x080fe20000400000 */
[----:B------:R-:W-:Y:S01]  /*7710*/  F2FP.SATFINITE.E4M3.F32.PACK_AB_MERGE_C R95, RZ, R95, RZ ;  /* 0x0000005fff5f723e */ /* 0x000fe200048070ff */
[----:B------:R-:W-:Y:S01]  /*7720*/  @!P5 STG.E.U8 desc[UR16][R12.64+0x1], R17 ;  /* 0x000001110c00d986 */ /* 0x000fe2000c101110 */
[----:B------:R-:W-:Y:S01]  /*7730*/  ISETP.LT.OR P5, PT, R33, 0x9, !P0 ;  /* 0x000000092100780c */ /* 0x000fe200047a1670 */
[----:B------:R-:W-:Y:S01]  /*7740*/  FMUL R19, R19, R8 ;  /* 0x0000000813137220 */ /* 0x000fe20000400000 */
[----:B-1----:R-:W-:Y:S01]  /*7750*/  F2FP.SATFINITE.E4M3.F32.PACK_AB_MERGE_C R7, RZ, R108, RZ ;  /* 0x0000006cff07723e */ /* 0x002fe200048070ff */
[----:B------:R-:W-:Y:S01]  /*7760*/  @!P4 STG.E.U8 desc[UR16][R10.64], R113 ;  /* 0x000000710a00c986 */ /* 0x000fe2000c101110 */
[----:B------:R-:W-:Y:S01]  /*7770*/  F2FP.SATFINITE.E4M3.F32.PACK_AB_MERGE_C R15, RZ, R106, RZ ;  /* 0x0000006aff0f723e */ /* 0x000fe200048070ff */
[-C--:B------:R-:W-:Y:S01]  /*7780*/  FMUL R18, R18, R8.reuse ;  /* 0x0000000812127220 */ /* 0x080fe20000400000 */
[----:B------:R-:W-:Y:S01]  /*7790*/  ISETP.LT.OR P4, PT, R33, 0x9, !P1 ;  /* 0x000000092100780c */ /* 0x000fe20004f81670 */
[-C--:B------:R-:W-:Y:S01]  /*77a0*/  FMUL R21, R21, R8.reuse ;  /* 0x0000000815157220 */ /* 0x080fe20000400000 */
[----:B------:R-:W-:Y:S01]  /*77b0*/  F2FP.SATFINITE.E4M3.F32.PACK_AB_MERGE_C R93, RZ, R93, RZ ;  /* 0x0000005dff5d723e */ /* 0x000fe200048070ff */
[----:B------:R0:W-:Y:S01]  /*77c0*/  @!P6 STG.E.U8 desc[UR16][R10.64+0x1], R7 ;  /* 0x000001070a00e986 */ /* 0x0001e2000c101110 */
[C---:B------:R-:W-:Y:S01]  /*77d0*/  ISETP.LT.OR P6, PT, R33.reuse, 0xa, !P1 ;  /* 0x0000000a2100780c */ /* 0x040fe20004fc1670 */
[----:B------:R-:W-:Y:S01]  /*77e0*/  FMUL R20, R20, R8 ;  /* 0x0000000814147220 */ /* 0x000fe20000400000 */
[----:B------:R-:W-:Y:S01]  /*77f0*/  F2FP.SATFINITE.E4M3.F32.PACK_AB_MERGE_C R23, RZ, R23, RZ ;  /* 0x00000017ff17723e */ /* 0x000fe200048070ff */
[----:B------:R1:W-:Y:S01]  /*7800*/  @!P2 STG.E.U8 desc[UR16][R12.64+0x9], R15 ;  /* 0x0000090f0c00a986 */ /* 0x0003e2000c101110 */
[----:B------:R-:W-:-:S02]  /*7810*/  ISETP.LT.OR P2, PT, R33, 0x12, !P0 ;  /* 0x000000122100780c */ /* 0x000fc40004741670 */
[----:B------:R-:W-:Y:S01]  /*7820*/  F2FP.SATFINITE.E4M3.F32.PACK_AB_MERGE_C R91, RZ, R91, RZ ;  /* 0x0000005bff5b723e */ /* 0x000fe200048070ff */
[----:B------:R-:W-:Y:S01]  /*7830*/  @!P5 STG.E.U8 desc[UR16][R12.64+0x8], R109 ;  /* 0x0000086d0c00d986 */ /* 0x000fe2000c101110 */
[C---:B------:R-:W-:Y:S02]  /*7840*/  ISETP.LT.OR P5, PT, R33.reuse, 0x11, !P0 ;  /* 0x000000112100780c */ /* 0x040fe400047a1670 */
[----:B------:R-:W-:Y:S01]  /*7850*/  F2FP.SATFINITE.E4M3.F32.PACK_AB_MERGE_C R89, RZ, R89, RZ ;  /* 0x00000059ff59723e */ /* 0x000fe200048070ff */
[----:B------:R-:W-:Y:S01]  /*7860*/  @!P4 STG.E.U8 desc[UR16][R10.64+0x8], R111 ;  /* 0x0000086f0a00c986 */ /* 0x000fe2000c101110 */
[----:B0-----:R-:W-:Y:S02]  /*7870*/  F2FP.SATFINITE.E4M3.F32.PACK_AB_MERGE_C R7, RZ, R104, RZ ;  /* 0x00000068ff07723e */ /* 0x001fe400048070ff */
[C---:B------:R-:W-:Y:S02]  /*7880*/  ISETP.LT.OR P4, PT, R33.reuse, 0x11, !P1 ;  /* 0x000000112100780c */ /* 0x040fe40004f81670 */
[----:B-1----:R-:W-:Y:S01]  /*7890*/  F2FP.SATFINITE.E4M3.F32.PACK_AB_MERGE_C R15, RZ, R100, RZ ;  /* 0x00000064ff0f723e */ /* 0x002fe200048070ff */
[----:B------:R0:W-:Y:S01]  /*78a0*/  @!P6 STG.E.U8 desc[UR16][R10.64+0x9], R7 ;  /* 0x000009070a00e986 */ /* 0x0001e2000c101110 */
[----:B------:R-:W-:-:S02]  /*78b0*/  ISETP.LT.OR P6, PT, R33, 0x12, !P1 ;  /* 0x000000122100780c */ /* 0x000fc40004fc1670 */
[----:B------:R-:W-:Y:S01]  /*78c0*/  F2FP.SATFINITE.E4M3.F32.PACK_AB_MERGE_C R19, RZ, R19, RZ ;  /* 0x00000013ff13723e */ /* 0x000fe200048070ff */
[----:B------:R1:W-:Y:S01]  /*78d0*/  @!P2 STG.E.U8 desc[UR16][R12.64+0x11], R15 ;  /* 0x0000110f0c00a986 */ /* 0x0003e2000c101110 */
[C---:B------:R-:W-:Y:S02]  /*78e0*/  ISETP.LT.OR P2, PT, R33.reuse, 0x1a, !P0 ;  /* 0x0000001a2100780c */ /* 0x040fe40004741670 */
[----:B------:R-:W-:Y:S01]  /*78f0*/  F2FP.SATFINITE.E4M3.F32.PACK_AB_MERGE_C R21, RZ, R21, RZ ;  /* 0x00000015ff15723e */ /* 0x000fe200048070ff */
[----:B------:R-:W-:Y:S01]  /*7900*/  @!P5 STG.E.U8 desc[UR16][R12.64+0x10], R107 ;  /* 0x0000106b0c00d986 */ /* 0x000fe2000c101110 */
[----:B------:R-:W-:Y:S02]  /*7910*/  ISETP.LT.OR P5, PT, R33, 0x19, !P0 ;  /* 0x000000192100780c */ /* 0x000fe400047a1670 */
[----:B------:R-:W-:Y:S01]  /*7920*/  F2FP.SATFINITE.E4M3.F32.PACK_AB_MERGE_C R17, RZ, R20, RZ ;  /* 0x00000014ff11723e */ /* 0x000fe200048070ff */
[----:B------:R-:W-:Y:S01]  /*7930*/  @!P4 STG.E.U8 desc[UR16][R10.64+0x10], R105 ;  /* 0x000010690a00c986 */ /* 0x000fe2000c101110 */
[----:B0-----:R-:W-:-:S02]  /*7940*/  F2FP.SATFINITE.E4M3.F32.PACK_AB_MERGE_C R7, RZ, R102, RZ ;  /* 0x00000066ff07723e */ /* 0x001fc400048070ff */
[C---:B------:R-:W-:Y:S02]  /*7950*/  ISETP.LT.OR P4, PT, R33.reuse, 0x19, !P1 ;  /* 0x000000192100780c */ /* 0x040fe40004f81670 */
[----:B-1----:R-:W-:Y:S01]  /*7960*/  F2FP.SATFINITE.E4M3.F32.PACK_AB_MERGE_C R15, RZ, R98, RZ ;  /* 0x00000062ff0f723e */ /* 0x002fe200048070ff */
[----:B------:R0:W-:Y:S01]  /*7970*/  @!P6 STG.E.U8 desc[UR16][R10.64+0x11], R7 ;  /* 0x000011070a00e986 */ /* 0x0001e2000c101110 */
[----:B------:R-:W-:-:S03]  /*7980*/  ISETP.LT.OR P6, PT, R33, 0x1a, !P1 ;  /* 0x0000001a2100780c */ /* 0x000fc60004fc1670 */
[----:B------:R1:W-:Y:S01]  /*7990*/  @!P2 STG.E.U8 desc[UR16][R12.64+0x19], R15 ;  /* 0x0000190f0c00a986 */ /* 0x0003e2000c101110 */
[----:B------:R-:W-:-:S03]  /*79a0*/  ISETP.LT.OR P2, PT, R33, 0x22, !P0 ;  /* 0x000000222100780c */ /* 0x000fc60004741670 */
[----:B------:R-:W-:Y:S01]  /*79b0*/  @!P5 STG.E.U8 desc[UR16][R12.64+0x18], R103 ;  /* 0x000018670c00d986 */ /* 0x000fe2000c101110 */
[C---:B------:R-:W-:Y:S02]  /*79c0*/  ISETP.LT.OR P5, PT, R33.reuse, 0x21, !P0 ;  /* 0x000000212100780c */ /* 0x040fe400047a1670 */
[----:B0-----:R-:W-:Y:S01]  /*79d0*/  F2FP.SATFINITE.E4M3.F32.PACK_AB_MERGE_C R7, RZ, R96, RZ ;  /* 0x00000060ff07723e */ /* 0x001fe200048070ff */
[----:B------:R-:W-:Y:S01]  /*79e0*/  @!P4 STG.E.U8 desc[UR16][R10.64+0x18], R101 ;  /* 0x000018650a00c986 */ /* 0x000fe2000c101110 */
        /* <DEDUP_REMOVED lines=25> */
[C---:B------:R-:W-:Y:S02]  /*7b80*/  ISETP.LT.OR P2, PT, R33.reuse, 0x39, !P0 ;  /* 0x000000392100780c */ /* 0x040fe40004741670 */
[C---:B------:R-:W-:Y:S01]  /*7b90*/  ISETP.LT.OR P0, PT, R33.reuse, 0x3a, !P0 ;  /* 0x0000003a2100780c */ /* 0x040fe20004701670 */
[----:B------:R1:W-:Y:S01]  /*7ba0*/  @!P5 STG.E.U8 desc[UR16][R12.64+0x30], R91 ;  /* 0x0000305b0c00d986 */ /* 0x0003e2000c101110 */
[C---:B------:R-:W-:Y:S02]  /*7bb0*/  ISETP.LT.OR P5, PT, R33.reuse, 0x39, !P1 ;  /* 0x000000392100780c */ /* 0x040fe40004fa1670 */
[----:B------:R-:W-:Y:S01]  /*7bc0*/  ISETP.LT.OR P1, PT, R33, 0x3a, !P1 ;  /* 0x0000003a2100780c */ /* 0x000fe20004f21670 */
[----:B------:R1:W-:Y:S01]  /*7bd0*/  @!P4 STG.E.U8 desc[UR16][R10.64+0x30], R89 ;  /* 0x000030590a00c986 */ /* 0x0003e2000c101110 */
[----:B0-----:R-:W-:-:S05]  /*7be0*/  F2FP.SATFINITE.E4M3.F32.PACK_AB_MERGE_C R7, RZ, R22, RZ ;  /* 0x00000016ff07723e */ /* 0x001fca00048070ff */
[----:B------:R1:W-:Y:S04]  /*7bf0*/  @!P6 STG.E.U8 desc[UR16][R10.64+0x31], R7 ;  /* 0x000031070a00e986 */ /* 0x0003e8000c101110 */
[----:B------:R1:W-:Y:S04]  /*7c00*/  @!P2 STG.E.U8 desc[UR16][R12.64+0x38], R19 ;  /* 0x000038130c00a986 */ /* 0x0003e8000c101110 */
[----:B------:R1:W-:Y:S04]  /*7c10*/  @!P0 STG.E.U8 desc[UR16][R12.64+0x39], R15 ;  /* 0x0000390f0c008986 */ /* 0x0003e8000c101110 */
[----:B------:R1:W-:Y:S04]  /*7c20*/  @!P5 STG.E.U8 desc[UR16][R10.64+0x38], R21 ;  /* 0x000038150a00d986 */ /* 0x0003e8000c101110 */
[----:B------:R1:W-:Y:S02]  /*7c30*/  @!P1 STG.E.U8 desc[UR16][R10.64+0x39], R17 ;  /* 0x000039110a009986 */ /* 0x0003e4000c101110 */
.L_x_168:
[----:B------:R-:W-:Y:S05]  /*7c40*/  BSYNC B0 ;  /* 0x0000000000007941 */ /* 0x000fea0003800000 */
.L_x_38:
[----:B------:R-:W-:Y:S01]  /*7c50*/  ULDC UR6, c[0x0][0xc] ;  /* 0x0000030000067ab9 */ /* 0x000fe20000000800 */
[----:B------:R-:W-:Y:S01]  /*7c60*/  ULDC UR7, c[0x0][0x10] ;  /* 0x0000040000077ab9 */ /* 0x000fe20000000800 */
[----:B01---5:R-:W0:Y:S01]  /*7c70*/  LDC R7, c[0x0][0x14] ;  /* 0x00000500ff077b82 */ /* 0x023e220000000800 */
[----:B------:R-:W-:Y:S01]  /*7c80*/  UIMAD.WIDE.U32 UR6, UR6, UR7, URZ ;  /* 0x00000007060672a5 */ /* 0x000fe2000f8e003f */
[----:B------:R-:W-:Y:S01]  /*7c90*/  PRMT R10, RZ, 0x7610, R10 ;  /* 0x00007610ff0a7816 */ /* 0x000fe2000000000a */
[----:B------:R-:W-:-:S04]  /*7ca0*/  IMAD.MOV.U32 R11, RZ, RZ, -0x1 ;  /* 0xffffffffff0b7424 */ /* 0x000fc800078e00ff */
[----:B0-----:R-:W-:-:S04]  /*7cb0*/  IMAD.WIDE.U32 R2, R7, UR6, R2 ;  /* 0x0000000607027c25 */ /* 0x001fc8000f8e0002 */
[----:B------:R-:W-:Y:S01]  /*7cc0*/  IMAD R7, R7, UR7, RZ ;  /* 0x0000000707077c24 */ /* 0x000fe2000f8e02ff */
[----:B------:R-:W-:Y:S02]  /*7cd0*/  ULDC.64 UR6, c[0x0][0x650] ;  /* 0x0001940000067ab9 */ /* 0x000fe40000000a00 */
[----:B------:R-:W-:Y:S01]  /*7ce0*/  ISETP.GE.U32.AND P0, PT, R2, UR6, PT ;  /* 0x0000000602007c0c */ /* 0x000fe2000bf06070 */
[----:B------:R-:W-:Y:S02]  /*7cf0*/  IMAD.IADD R3, R3, 0x1, R7 ;  /* 0x0000000103037824 */ /* 0x000fe400078e0207 */
[----:B------:R-:W-:-:S03]  /*7d00*/  IMAD.MOV.U32 R7, RZ, RZ, -0x1 ;  /* 0xffffffffff077424 */ /* 0x000fc600078e00ff */
[----:B------:R-:W-:-:S13]  /*7d10*/  ISETP.GE.U32.AND.EX P0, PT, R3, UR7, PT, P0 ;  /* 0x0000000703007c0c */ /* 0x000fda000bf06100 */
[----:B------:R-:W-:Y:S05]  /*7d20*/  @P0 BRA `(.L_x_169) ;  /* 0x0000000400600947 */ /* 0x000fea0003800000 */
[----:B------:R-:W0:Y:S01]  /*7d30*/  S2R R22, SR_CTAID.X ;  /* 0x0000000000167919 */ /* 0x000e220000002500 */
[----:B------:R-:W1:Y:S01]  /*7d40*/  LDC.64 R16, c[0x0][0x628] ;  /* 0x00018a00ff107b82 */ /* 0x000e620000000a00 */
[----:B------:R-:W-:Y:S01]  /*7d50*/  ULDC UR6, c[0x0][0x150] ;  /* 0x0000540000067ab9 */ /* 0x000fe20000000800 */
[----:B--234-:R-:W-:Y:S01]  /*7d60*/  IMAD.MOV.U32 R14, RZ, RZ, R2 ;  /* 0x000000ffff0e7224 */ /* 0x01cfe200078e0002 */
[----:B------:R-:W2:Y:S01]  /*7d70*/  S2R R24, SR_CTAID.Y ;  /* 0x0000000000187919 */ /* 0x000ea20000002600 */
[----:B------:R-:W-:-:S04]  /*7d80*/  IMAD.MOV.U32 R15, RZ, RZ, R3 ;  /* 0x000000ffff0f7224 */ /* 0x000fc800078e0003 */
[----:B------:R-:W3:Y:S08]  /*7d90*/  LDC R25, c[0x0][0x144] ;  /* 0x00005100ff197b82 */ /* 0x000ef00000000800 */
[----:B------:R-:W4:Y:S08]  /*7da0*/  LDC R18, c[0x0][0x630] ;  /* 0x00018c00ff127b82 */ /* 0x000f300000000800 */
[----:B------:R-:W2:Y:S01]  /*7db0*/  LDC.64 R20, c[0x0][0x620] ;  /* 0x00018800ff147b82 */ /* 0x000ea20000000a00 */
[----:B-1----:R-:W-:-:S04]  /*7dc0*/  ISETP.NE.U32.AND P0, PT, R16, RZ, PT ;  /* 0x000000ff1000720c */ /* 0x002fc80003f05070 */
[----:B------:R-:W-:Y:S02]  /*7dd0*/  ISETP.NE.AND.EX P0, PT, R17, RZ, PT, P0 ;  /* 0x000000ff1100720c */ /* 0x000fe40003f05300 */
[----:B0-----:R-:W-:-:S05]  /*7de0*/  I2FP.F32.U32 R7, R22 ;  /* 0x0000001600077245 */ /* 0x001fca0000201000 */
[----:B------:R-:W-:-:S04]  /*7df0*/  FMUL R7, R7, UR6 ;  /* 0x0000000607077c20 */ /* 0x000fc80008400000 */
[----:B------:R0:W1:Y:S02]  /*7e00*/  F2I.U32.TRUNC.NTZ R23, R7 ;  /* 0x0000000700177305 */ /* 0x000064000020f000 */
[----:B---34-:R-:W-:Y:S05]  /*7e10*/  @!P0 BRA `(.L_x_170) ;  /* 0x0000000000288947 */ /* 0x018fea0003800000 */
[----:B0-----:R-:W0:Y:S02]  /*7e20*/  LDC R7, c[0x0][0x634] ;  /* 0x00018d00ff077b82 */ /* 0x001e240000000800 */
        /* <DEDUP_REMOVED lines=9> */
.L_x_170:
[-CC-:B------:R-:W-:Y:S01]  /*7ec0*/  SHF.R.U64 R19, R14, R18.reuse, R15.reuse ;  /* 0x000000120e137219 */ /* 0x180fe2000000120f */
[----:B------:R-:W3:Y:S01]  /*7ed0*/  LDC.64 R30, c[0x0][0x640] ;  /* 0x00019000ff1e7b82 */ /* 0x000ee20000000a00 */
[----:B0-----:R-:W-:Y:S01]  /*7ee0*/  SHF.R.U32.HI R7, RZ, R18, R15 ;  /* 0x00000012ff077219 */ /* 0x001fe2000001160f */
[----:B-1----:R-:W-:Y:S01]  /*7ef0*/  IMAD.MOV R23, RZ, RZ, -R23 ;  /* 0x000000ffff177224 */ /* 0x002fe200078e0a17 */
[----:B------:R-:W-:Y:S01]  /*7f00*/  IADD3 R13, P0, RZ, -R19, RZ ;  /* 0x80000013ff0d7210 */ /* 0x000fe20007f1e0ff */
[----:B------:R-:W-:Y:S02]  /*7f10*/  ULDC UR6, c[0x0][0x154] ;  /* 0x0000550000067ab9 */ /* 0x000fe40000000800 */
[----:B------:R-:W-:Y:S02]  /*7f20*/  IMAD R25, R25, R23, R22 ;  /* 0x0000001719197224 */ /* 0x000fe400078e0216 */
[----:B------:R-:W0:Y:S01]  /*7f30*/  LDC R14, c[0x0][0x618] ;  /* 0x00018600ff0e7b82 */ /* 0x000e220000000800 */
[----:B------:R-:W-:-:S02]  /*7f40*/  IMAD.X R7, RZ, RZ, ~R7, P0 ;  /* 0x000000ffff077224 */ /* 0x000fc400000e0e07 */
[----:B--2---:R-:W-:-:S04]  /*7f50*/  IMAD.WIDE.U32 R10, R13, R20, R2 ;  /* 0x000000140d0a7225 */ /* 0x004fc800078e0002 */
[----:B------:R-:W-:Y:S01]  /*7f60*/  IMAD R12, R7, R20, RZ ;  /* 0x00000014070c7224 */ /* 0x000fe200078e02ff */
[----:B------:R-:W1:Y:S03]  /*7f70*/  LDC R26, c[0x0][0x608] ;  /* 0x00018200ff1a7b82 */ /* 0x000e660000000800 */
[----:B------:R-:W-:Y:S02]  /*7f80*/  IMAD R7, R13, R21, R12 ;  /* 0x000000150d077224 */ /* 0x000fe400078e020c */
[----:B------:R-:W-:Y:S02]  /*7f90*/  IMAD.MOV.U32 R13, RZ, RZ, 0x1 ;  /* 0x00000001ff0d7424 */ /* 0x000fe400078e00ff */
[----:B------:R-:W-:Y:S01]  /*7fa0*/  IMAD.IADD R7, R11, 0x1, R7 ;  /* 0x000000010b077824 */ /* 0x000fe200078e0207 */
[----:B------:R-:W2:Y:S01]  /*7fb0*/  LDC R28, c[0x0][0x658] ;  /* 0x00019600ff1c7b82 */ /* 0x000ea20000000800 */
[----:B------:R-:W-:-:S02]  /*7fc0*/  I2FP.F32.U32 R11, R24 ;  /* 0x00000018000b7245 */ /* 0x000fc40000201000 */
[----:B---3--:R-:W-:-:S03]  /*7fd0*/  ISETP.NE.U32.AND P0, PT, R30, RZ, PT ;  /* 0x000000ff1e00720c */ /* 0x008fc60003f05070 */
[----:B------:R-:W-:Y:S01]  /*7fe0*/  FMUL R12, R11, UR6 ;  /* 0x000000060b0c7c20 */ /* 0x000fe20008400000 */
[----:B------:R-:W-:Y:S01]  /*7ff0*/  ISETP.NE.AND.EX P0, PT, R31, RZ, PT, P0 ;  /* 0x000000ff1f00720c */ /* 0x000fe20003f05300 */
[----:B------:R-:W3:Y:S01]  /*8000*/  LDC R23, c[0x0][0x148] ;  /* 0x00005200ff177b82 */ /* 0x000ee20000000800 */
[-CC-:B0-----:R-:W-:Y:S01]  /*8010*/  SHF.R.U64 R18, R10, R14.reuse, R7.reuse ;  /* 0x0000000e0a127219 */ /* 0x181fe20000001207 */
[----:B------:R0:W4:Y:S01]  /*8020*/  F2I.U32.TRUNC.NTZ R20, R12 ;  /* 0x0000000c00147305 */ /* 0x000122000020f000 */
[----:B------:R-:W-:Y:S01]  /*8030*/  SHF.R.U32.HI R7, RZ, R14, R7 ;  /* 0x0000000eff077219 */ /* 0x000fe20000011607 */
[----:B------:R-:W-:-:S04]  /*8040*/  IMAD.MOV.U32 R11, RZ, RZ, -0x1 ;  /* 0xffffffffff0b7424 */ /* 0x000fc800078e00ff */
[----:B------:R-:W0:Y:S01]  /*8050*/  LDC R22, c[0x0][0x600] ;  /* 0x00018000ff167b82 */ /* 0x000e220000000800 */
[-CC-:B-1----:R-:W-:Y:S02]  /*8060*/  SHF.R.U64 R16, R18, R26.reuse, R7.reuse ;  /* 0x0000001a12107219 */ /* 0x182fe40000001207 */
[----:B------:R-:W-:-:S05]  /*8070*/  SHF.R.U32.HI R7, RZ, R26, R7 ;  /* 0x0000001aff077219 */ /* 0x000fca0000011607 */
[----:B------:R-:W1:Y:S01]  /*8080*/  LDC R29, c[0x0][0x648] ;  /* 0x00019200ff1d7b82 */ /* 0x000e620000000800 */
[-C--:B--2---:R-:W-:Y:S02]  /*8090*/  SHF.L.U32 R10, R11, R28.reuse, RZ ;  /* 0x0000001c0b0a7219 */ /* 0x084fe400000006ff */
[-CC-:B------:R-:W-:Y:S02]  /*80a0*/  SHF.R.U64 R21, R16, R28.reuse, R7.reuse ;  /* 0x0000001c10157219 */ /* 0x180fe40000001207 */
[----:B------:R-:W-:Y:S02]  /*80b0*/  SHF.R.U32.HI R11, RZ, R28, R7 ;  /* 0x0000001cff0b7219 */ /* 0x000fe40000011607 */
[----:B------:R-:W-:Y:S01]  /*80c0*/  LOP3.LUT R27, RZ, R10, RZ, 0x33, !PT ;  /* 0x0000000aff1b7212 */ /* 0x000fe200078e33ff */
[----:B------:R-:W2:Y:S01]  /*80d0*/  LDC R33, c[0x0][0x638] ;  /* 0x00018e00ff217b82 */ /* 0x000ea20000000800 */
[----:B------:R-:W-:Y:S01]  /*80e0*/  SHF.L.U32 R28, R13, R28, RZ ;  /* 0x0000001c0d1c7219 */ /* 0x000fe200000006ff */
[----:B------:R-:W-:-:S06]  /*80f0*/  IMAD.MOV.U32 R10, RZ, RZ, R21 ;  /* 0x000000ffff0a7224 */ /* 0x000fcc00078e0015 */
[----:B------:R-:W0:Y:S01]  /*8100*/  LDC R34, c[0x0][0x610] ;  /* 0x00018400ff227b82 */ /* 0x000e220000000800 */
[----:B----4-:R-:W-:Y:S05]  /*8110*/  @!P0 BRA `(.L_x_171) ;  /* 0x0000000000288947 */ /* 0x010fea0003800000 */
[----:B------:R-:W4:Y:S02]  /*8120*/  LDC R10, c[0x0][0x64c] ;  /* 0x00019300ff0a7b82 */ /* 0x000f240000000800 */
[----:B----4-:R-:W-:-:S05]  /*8130*/  IADD3 R7, P0, R21, R10, RZ ;  /* 0x0000000a15077210 */ /* 0x010fca0007f1e0ff */
[----:B------:R-:W-:-:S04]  /*8140*/  IMAD.X R17, RZ, RZ, R11, P0 ;  /* 0x000000ffff117224 */ /* 0x000fc800000e060b */
[----:B------:R-:W-:-:S04]  /*8150*/  IMAD.WIDE.U32 R10, R17, R30, RZ ;  /* 0x0000001e110a7225 */ /* 0x000fc800078e00ff */
[----:B0-----:R-:W-:-:S04]  /*8160*/  IMAD.WIDE.U32 R12, P0, R7, R31, R10 ;  /* 0x0000001f070c7225 */ /* 0x001fc8000780000a */
[----:B------:R-:W-:-:S04]  /*8170*/  IMAD.WIDE.U32 R10, R7, R30, RZ ;  /* 0x0000001e070a7225 */ /* 0x000fc800078e00ff */
[----:B------:R-:W-:Y:S01]  /*8180*/  IMAD.X R15, RZ, RZ, RZ, P0 ;  /* 0x000000ffff0f7224 */ /* 0x000fe200000e06ff */
[----:B------:R-:W-:Y:S01]  /*8190*/  IADD3 RZ, P0, R11, R12, RZ ;  /* 0x0000000c0bff7210 */ /* 0x000fe20007f1e0ff */
[----:B------:R-:W-:-:S04]  /*81a0*/  IMAD.MOV.U32 R14, RZ, RZ, R13 ;  /* 0x000000ffff0e7224 */ /* 0x000fc800078e000d */
[----:B------:R-:W-:-:S08]  /*81b0*/  IMAD.WIDE.U32.X R10, R17, R31, R14, P0 ;  /* 0x0000001f110a7225 */ /* 0x000fd000000e040e */
.L_x_171:
[----:B-1----:R-:W-:Y:S01]  /*81c0*/  SHF.R.U64 R7, R10, R29, R11 ;  /* 0x0000001d0a077219 */ /* 0x002fe2000000120b */
[----:B0-----:R-:W-:Y:S01]  /*81d0*/  VIADD R11, R22, 0xffffffff ;  /* 0xffffffff160b7836 */ /* 0x001fe20000000000 */
[----:B------:R-:W-:Y:S01]  /*81e0*/  LOP3.LUT R32, R16, R27, RZ, 0xc0, !PT ;  /* 0x0000001b10207212 */ /* 0x000fe200078ec0ff */
[----:B------:R-:W-:Y:S02]  /*81f0*/  IMAD.MOV R20, RZ, RZ, -R20 ;  /* 0x000000ffff147224 */ /* 0x000fe400078e0a14 */
[----:B------:R-:W-:Y:S01]  /*8200*/  IMAD.MOV R10, RZ, RZ, -R7 ;  /* 0x000000ffff0a7224 */ /* 0x000fe200078e0a07 */
[----:B------:R-:W-:Y:S01]  /*8210*/  LOP3.LUT R18, R18, R11, RZ, 0xc0, !PT ;  /* 0x0000000b12127212 */ /* 0x000fe200078ec0ff */
[----:B------:R-:W-:Y:S02]  /*8220*/  IMAD R32, R28, R7, R32 ;  /* 0x000000071c207224 */ /* 0x000fe400078e0220 */
[----:B---3--:R-:W-:Y:S02]  /*8230*/  @P3 IMAD R25, R23, R20, R24 ;  /* 0x0000001417193224 */ /* 0x008fe400078e0218 */
[----:B--2---:R-:W-:-:S02]  /*8240*/  IMAD R7, R10, R33, R21 ;  /* 0x000000210a077224 */ /* 0x004fc400078e0215 */
[----:B------:R-:W-:Y:S02]  /*8250*/  IMAD R32, R32, R34, R25 ;  /* 0x0000002220207224 */ /* 0x000fe400078e0219 */
[----:B------:R-:W-:Y:S02]  /*8260*/  IMAD R7, R7, R22, R18 ;  /* 0x0000001607077224 */ /* 0x000fe400078e0212 */
[----:B------:R-:W-:-:S03]  /*8270*/  IMAD.MOV.U32 R10, RZ, RZ, 0x1 ;  /* 0x00000001ff0a7424 */ /* 0x000fc600078e00ff */
[----:B------:R-:W-:Y:S02]  /*8280*/  SEL R11, R7, R32, !P3 ;  /* 0x00000020070b7207 */ /* 0x000fe40005800000 */
[----:B------:R-:W-:Y:S01]  /*8290*/  SEL R32, R32, R7, !P3 ;  /* 0x0000000720207207 */ /* 0x000fe20005800000 */
[----:B------:R-:W-:-:S07]  /*82a0*/  IMAD.MOV.U32 R7, RZ, RZ, R19 ;  /* 0x000000ffff077224 */ /* 0x000fce00078e0013 */
.L_x_169:
[----:B------:R-:W-:Y:S01]  /*82b0*/  LOP3.LUT P0, RZ, R10, 0xff, RZ, 0xc0, !PT ;  /* 0x000000ff0aff7812 */ /* 0x000fe2000780c0ff */
[----:B------:R-:W-:-:S12]  /*82c0*/  IMAD.MOV.U32 R10, RZ, RZ, R32 ;  /* 0x000000ffff0a7224 */ /* 0x000fd800078e0020 */
[----:B------:R-:W-:Y:S05]  /*82d0*/  @P0 BRA `(.L_x_172) ;  /* 0xffffff9000880947 */ /* 0x000fea000383ffff */
[----:B------:R-:W-:Y:S05]  /*82e0*/  EXIT ;  /* 0x000000000000794d */ /* 0x000fea0003800000 */
.L_x_8:
[----:B-1----:R-:W-:Y:S01]  /*82f0*/  ULDC.64 UR4, c[0x0][0x650] ;  /* 0x0001940000047ab9 */ /* 0x002fe20000000a00 */
        /* <DEDUP_REMOVED lines=25> */
.L_x_174:
[----:B------:R-:W0:Y:S01]  /*8490*/  LDC.64 R28, c[0x0][0x640] ;  /* 0x00019000ff1c7b82 */ /* 0x000e220000000a00 */
[-CC-:B------:R-:W-:Y:S01]  /*84a0*/  SHF.R.U64 R21, R16, R6.reuse, R17.reuse ;  /* 0x0000000610157219 */ /* 0x180fe20000001211 */
[----:B------:R-:W-:Y:S01]  /*84b0*/  IMAD.MOV.U32 R31, RZ, RZ, 0x1 ;  /* 0x00000001ff1f7424 */ /* 0x000fe200078e00ff */
[----:B------:R-:W-:Y:S02]  /*84c0*/  SHF.R.U32.HI R5, RZ, R6, R17 ;  /* 0x00000006ff057219 */ /* 0x000fe40000011611 */
        /* <DEDUP_REMOVED lines=9> */
[----:B0-----:R-:W-:Y:S01]  /*8560*/  ISETP.NE.U32.AND P0, PT, R28, RZ, PT ;  /* 0x000000ff1c00720c */ /* 0x001fe20003f05070 */
[----:B------:R-:W-:-:S03]  /*8570*/  IMAD.MOV.U32 R11, RZ, RZ, -0x1 ;  /* 0xffffffffff0b7424 */ /* 0x000fc600078e00ff */
[----:B------:R-:W-:Y:S02]  /*8580*/  ISETP.NE.AND.EX P0, PT, R29, RZ, PT, P0 ;  /* 0x000000ff1d00720c */ /* 0x000fe40003f05300 */
[----:B------:R-:W0:Y:S01]  /*8590*/  LDC R24, c[0x0][0x600] ;  /* 0x00018000ff187b82 */ /* 0x000e220000000800 */
[-CC-:B-1----:R-:W-:Y:S02]  /*85a0*/  SHF.R.U64 R18, R10, R14.reuse, R5.reuse ;  /* 0x0000000e0a127219 */ /* 0x182fe40000001205 */
[----:B------:R-:W-:-:S05]  /*85b0*/  SHF.R.U32.HI R5, RZ, R14, R5 ;  /* 0x0000000eff057219 */ /* 0x000fca0000011605 */
        /* <DEDUP_REMOVED lines=21> */
.L_x_175:
[----:B-1----:R-:W-:Y:S01]  /*8710*/  SHF.R.U64 R6, R10, R25, R11 ;  /* 0x000000190a067219 */ /* 0x002fe2000000120b */
[----:B0-----:R-:W-:Y:S01]  /*8720*/  VIADD R11, R24, 0xffffffff ;  /* 0xffffffff180b7836 */ /* 0x001fe20000000000 */
[----:B------:R-:W-:Y:S01]  /*8730*/  SHF.L.U32 R9, R31, R26, RZ ;  /* 0x0000001a1f097219 */ /* 0x000fe200000006ff */
[----:B------:R-:W-:Y:S01]  /*8740*/  @P3 IMAD R12, R13, R20, R8 ;  /* 0x000000140d0c3224 */ /* 0x000fe200078e0208 */
[----:B------:R-:W-:Y:S01]  /*8750*/  LOP3.LUT R5, R22, R33, RZ, 0xc0, !PT ;  /* 0x0000002116057212 */ /* 0x000fe200078ec0ff */
[----:B------:R-:W-:Y:S01]  /*8760*/  IMAD.MOV R10, RZ, RZ, -R6 ;  /* 0x000000ffff0a7224 */ /* 0x000fe200078e0a06 */
[----:B------:R-:W-:Y:S01]  /*8770*/  LOP3.LUT R18, R18, R11, RZ, 0xc0, !PT ;  /* 0x0000000b12127212 */ /* 0x000fe200078ec0ff */
[----:B------:R-:W-:Y:S02]  /*8780*/  IMAD.MOV.U32 R8, RZ, RZ, 0x1 ;  /* 0x00000001ff087424 */ /* 0x000fe400078e00ff */
[----:B------:R-:W-:Y:S02]  /*8790*/  IMAD R9, R9, R6, R5 ;  /* 0x0000000609097224 */ /* 0x000fe400078e0205 */
[----:B--2---:R-:W-:-:S02]  /*87a0*/  IMAD R5, R10, R27, R23 ;  /* 0x0000001b0a057224 */ /* 0x004fc400078e0217 */
[----:B---3--:R-:W-:Y:S02]  /*87b0*/  IMAD R6, R9, R30, R12 ;  /* 0x0000001e09067224 */ /* 0x008fe400078e020c */
[----:B------:R-:W-:Y:S01]  /*87c0*/  IMAD R9, R5, R24, R18 ;  /* 0x0000001805097224 */ /* 0x000fe200078e0212 */
[----:B------:R-:W-:Y:S01]  /*87d0*/  PRMT R5, R8, 0x7610, R5 ;  /* 0x0000761008057816 */ /* 0x000fe20000000005 */
[----:B------:R-:W-:-:S03]  /*87e0*/  IMAD.MOV.U32 R17, RZ, RZ, R21 ;  /* 0x000000ffff117224 */ /* 0x000fc600078e0015 */
[----:B------:R-:W-:Y:S02]  /*87f0*/  SEL R19, R9, R6, !P3 ;  /* 0x0000000609137207 */ /* 0x000fe40005800000 */
[----:B------:R-:W-:-:S07]  /*8800*/  SEL R6, R6, R9, !P3 ;  /* 0x0000000906067207 */ /* 0x000fce0005800000 */
.L_x_173:
[----:B------:R-:W-:-:S08]  /*8810*/  NOP ;  /* 0x0000000000007918 */ /* 0x000fd00000000000 */
[----:B------:R-:W0:-:S00]  /*8820*/  USETMAXREG.DEALLOC.CTAPOOL 0x28 ;  /* 0x00000028000079c8 */ /* 0x000e0000080e0500 */
[----:B0-----:R-:W-:-:S13]  /*8830*/  ISETP.NE.AND P0, PT, R7, RZ, PT ;  /* 0x000000ff0700720c */ /* 0x001fda0003f05270 */
[----:B------:R-:W-:Y:S05]  /*8840*/  @P0 EXIT ;  /* 0x000000000000094d */ /* 0x000fea0003800000 */
[----:B------:R-:W-:Y:S01]  /*8850*/  LOP3.LUT P0, RZ, R5, 0xff, RZ, 0xc0, !PT ;  /* 0x000000ff05ff7812 */ /* 0x000fe2000780c0ff */
[----:B------:R-:W-:Y:S02]  /*8860*/  IMAD.MOV.U32 R5, RZ, RZ, 0x1 ;  /* 0x00000001ff057424 */ /* 0x000fe400078e00ff */
[----:B------:R-:W-:-:S10]  /*8870*/  IMAD.MOV.U32 R10, RZ, RZ, RZ ;  /* 0x000000ffff0a7224 */ /* 0x000fd400078e00ff */
[----:B------:R-:W-:Y:S05]  /*8880*/  @!P0 BRA `(.L_x_176) ;  /* 0x0000000c003c8947 */ /* 0x000fea0003800000 */
[----:B------:R-:W0:Y:S01]  /*8890*/  LDC R5, c[0x0][0x28c] ;  /* 0x0000a300ff057b82 */ /* 0x000e220000000800 */
[----:B------:R-:W1:Y:S01]  /*88a0*/  S2R R13, SR_CgaCtaId ;  /* 0x00000000000d7919 */ /* 0x000e620000008800 */
[----:B------:R-:W-:Y:S01]  /*88b0*/  ULDC UR5, c[0x0][0x658] ;  /* 0x0001960000057ab9 */ /* 0x000fe20000000800 */
[----:B------:R-:W-:Y:S01]  /*88c0*/  UMOV UR7, 0xffffffff ;  /* 0xffffffff00077882 */ /* 0x000fe20000000000 */
[----:B------:R-:W-:Y:S01]  /*88d0*/  ULDC UR6, c[0x0][0xc] ;  /* 0x0000030000067ab9 */ /* 0x000fe20000000800 */
[----:B------:R-:W-:Y:S01]  /*88e0*/  USHF.L.U32 UR8, UR7, UR5, URZ ;  /* 0x0000000507087299 */ /* 0x000fe2000800063f */
[----:B------:R-:W-:Y:S01]  /*88f0*/  BSSY B0, `(.L_x_176) ;  /* 0x00000c8000007945 */ /* 0x000fe20003800000 */
[----:B------:R-:W-:Y:S01]  /*8900*/  UMOV UR9, 0x1 ;  /* 0x0000000100097882 */ /* 0x000fe20000000000 */
[----:B------:R-:W-:Y:S01]  /*8910*/  ULDC UR7, c[0x0][0x10] ;  /* 0x0000040000077ab9 */ /* 0x000fe20000000800 */
[----:B------:R-:W-:Y:S01]  /*8920*/  USHF.L.U32 UR18, UR9, UR5, URZ ;  /* 0x0000000509127299 */ /* 0x000fe2000800063f */
[----:B------:R-:W-:Y:S01]  /*8930*/  IMAD.MOV.U32 R16, RZ, RZ, 0x1 ;  /* 0x00000001ff107424 */ /* 0x000fe200078e00ff */
[----:B------:R-:W-:Y:S01]  /*8940*/  UIMAD.WIDE.U32 UR6, UR6, UR7, URZ ;  /* 0x00000007060672a5 */ /* 0x000fe2000f8e003f */
[----:B------:R-:W-:Y:S01]  /*8950*/  LOP3.LUT R15, R4, 0x2, RZ, 0xfc, !PT ;  /* 0x00000002040f7812 */ /* 0x000fe200078efcff */
[----:B------:R-:W-:Y:S01]  /*8960*/  ULDC UR5, c[0x0][0x14] ;  /* 0x0000050000057ab9 */ /* 0x000fe20000000800 */
[----:B------:R-:W-:Y:S01]  /*8970*/  IMAD.MOV.U32 R10, RZ, RZ, RZ ;  /* 0x000000ffff0a7224 */ /* 0x000fe200078e00ff */
[----:B------:R-:W-:-:S02]  /*8980*/  UIMAD.WIDE.U32 UR20, UR6, UR5, URZ ;  /* 0x00000005061472a5 */ /* 0x000fc4000f8e003f */
[----:B------:R-:W-:Y:S01]  /*8990*/  UIMAD UR13, UR7, UR5, URZ ;  /* 0x00000005070d72a4 */ /* 0x000fe2000f8e023f */
[----:B------:R-:W-:Y:S01]  /*89a0*/  ULDC UR4, c[0x0][0x600] ;  /* 0x0001800000047ab9 */ /* 0x000fe20000000800 */
[----:B------:R-:W-:Y:S02]  /*89b0*/  ULOP3.LUT UR17, URZ, UR8, URZ, 0x33, !UPT ;  /* 0x000000083f117292 */ /* 0x000fe4000f8e333f */
[----:B------:R-:W-:Y:S01]  /*89c0*/  UIADD3 UR4, UR4, -0x1, URZ ;  /* 0xffffffff04047890 */ /* 0x000fe2000fffe03f */
[----:B0-----:R-:W-:Y:S01]  /*89d0*/  VIADD R5, R5, 0x1f ;  /* 0x0000001f05057836 */ /* 0x001fe20000000000 */
[----:B------:R-:W-:Y:S01]  /*89e0*/  UIADD3 UR13, UR21, UR13, URZ ;  /* 0x0000000d150d7290 */ /* 0x000fe2000fffe03f */
[----:B------:R-:W-:-:S03]  /*89f0*/  ULDC.64 UR22, c[0x0][0x198] ;  /* 0x0000660000167ab9 */ /* 0x000fc60000000a00 */
[----:B------:R-:W-:-:S04]  /*8a00*/  SHF.R.S32.HI R8, RZ, 0x1f, R5 ;  /* 0x0000001fff087819 */ /* 0x000fc80000011405 */
[----:B------:R-:W-:Y:S01]  /*8a10*/  LEA.HI R8, R8, R5, RZ, 0x5 ;  /* 0x0000000508087211 */ /* 0x000fe200078f28ff */
[C---:B-1----:R-:W-:Y:S02]  /*8a20*/  IMAD.SHL.U32 R12, R13.reuse, 0x20, RZ ;  /* 0x000000200d0c7824 */ /* 0x042fe400078e00ff */
[----:B------:R-:W-:Y:S01]  /*8a30*/  IMAD.SHL.U32 R13, R13, 0x400, RZ ;  /* 0x000004000d0d7824 */ /* 0x000fe200078e00ff */
[----:B------:R-:W-:Y:S01]  /*8a40*/  SHF.R.S32.HI R11, RZ, 0x5, R8 ;  /* 0x00000005ff0b7819 */ /* 0x000fe20000011408 */
[----:B------:R-:W-:Y:S01]  /*8a50*/  IMAD.MOV.U32 R5, RZ, RZ, 0x1 ;  /* 0x00000001ff057424 */ /* 0x000fe200078e00ff */
[----:B------:R-:W-:Y:S02]  /*8a60*/  LOP3.LUT R12, R12, 0x20, RZ, 0xc0, !PT ;  /* 0x000000200c0c7812 */ /* 0x000fe400078ec0ff */
[----:B------:R-:W-:Y:S01]  /*8a70*/  LOP3.LUT R13, R13, 0x400, RZ, 0xc0, !PT ;  /* 0x000004000d0d7812 */ /* 0x000fe200078ec0ff */
[----:B------:R-:W-:-:S07]  /*8a80*/  VIADD R14, R11, 0x1 ;  /* 0x000000010b0e7836 */ /* 0x000fce0000000000 */
.L_x_187:
[----:B------:R-:W-:-:S03]  /*8a90*/  UMOV UR5, 0xffffffff ;  /* 0xffffffff00057882 */ /* 0x000fc60000000000 */
[----:B------:R-:W-:Y:S05]  /*8aa0*/  BRA.DIV UR5, `(.L_x_177) ;  /* 0x0000001e05047947 */ /* 0x000fea000b800000 */
[----:B------:R-:W-:-:S13]  /*8ab0*/  ELECT P0, URZ, PT ;  /* 0x00000000003f782f */ /* 0x000fda0003800000 */
.L_x_222:
[----:B------:R-:W0:Y:S01]  /*8ac0*/  LDC R7, c[0x0][0x28c] ;  /* 0x0000a300ff077b82 */ /* 0x000e220000000800 */
[----:B------:R-:W-:Y:S01]  /*8ad0*/  BSSY B1, `(.L_x_178) ;  /* 0x0000038000017945 */ /* 0x000fe20003800000 */
[----:B0-----:R-:W-:-:S13]  /*8ae0*/  ISETP.LT.OR P0, PT, R7, 0x1, !P0 ;  /* 0x000000010700780c */ /* 0x001fda0004701670 */
[----:B------:R-:W-:Y:S05]  /*8af0*/  @P0 BRA `(.L_x_179) ;  /* 0x0000000000d40947 */ /* 0x000fea0003800000 */
[----:B------:R-:W-:Y:S02]  /*8b00*/  IMAD R20, R6, 0xc0, RZ ;  /* 0x000000c006147824 */ /* 0x000fe400078e02ff */
[----:B------:R-:W-:Y:S02]  /*8b10*/  IMAD R19, R19, 0x40, R12 ;  /* 0x0000004013137824 */ /* 0x000fe400078e020c */
[----:B------:R-:W-:Y:S02]  /*8b20*/  IMAD.MOV.U32 R23, RZ, RZ, RZ ;  /* 0x000000ffff177224 */ /* 0x000fe400078e00ff */
[----:B------:R-:W-:Y:S02]  /*8b30*/  IMAD.MOV.U32 R6, RZ, RZ, R14 ;  /* 0x000000ffff067224 */ /* 0x000fe400078e000e */
[----:B------:R-:W-:Y:S02]  /*8b40*/  IMAD.MOV.U32 R7, RZ, RZ, R5 ;  /* 0x000000ffff077224 */ /* 0x000fe400078e0005 */
[----:B------:R-:W-:-:S07]  /*8b50*/  IMAD.MOV.U32 R8, RZ, RZ, R10 ;  /* 0x000000ffff087224 */ /* 0x000fce00078e000a */
.L_x_182:
[----:B------:R-:W0:Y:S01]  /*8b60*/  S2R R18, SR_CgaCtaId ;  /* 0x0000000000127919 */ /* 0x000e220000008800 */
[----:B------:R-:W-:Y:S02]  /*8b70*/  MOV R9, 0x400 ;  /* 0x0000040000097802 */ /* 0x000fe40000000f00 */
[----:B------:R-:W-:Y:S02]  /*8b80*/  LOP3.LUT P1, RZ, R0, 0x7f, RZ, 0xc0, !PT ;  /* 0x0000007f00ff7812 */ /* 0x000fe4000782c0ff */
[----:B0-----:R-:W-:Y:S02]  /*8b90*/  LEA R21, R18, R9, 0x18 ;  /* 0x0000000912157211 */ /* 0x001fe400078ec0ff */
[----:B------:R-:W-:-:S09]  /*8ba0*/  SHF.L.U32 R9, R7, 0x1f, RZ ;  /* 0x0000001f07097819 */ /* 0x000fd200000006ff */
[----:B------:R-:W0:Y:S01]  /*8bb0*/  @!P1 LDC R18, c[0x0][0x500] ;  /* 0x00014000ff129b82 */ /* 0x000e220000000800 */
[----:B------:R-:W-:-:S04]  /*8bc0*/  IMAD R22, R8, 0x8, R21 ;  /* 0x0000000808167824 */ /* 0x000fc800078e0215 */
[----:B------:R-:W1:Y:S02]  /*8bd0*/  SYNCS.PHASECHK.TRANS64.TRYWAIT P0, [R22+URZ+0xe0], R9 ;  /* 0x0000e009160075a7 */ /* 0x000e64000800017f */
[----:B-1----:R-:W-:Y:S05]  /*8be0*/  @!P0 BRA `(.L_x_180) ;  /* 0x0000001800d48947 */ /* 0x002fea0003800000 */
.L_x_223:
[----:B-1----:R-:W-:Y:S01]  /*8bf0*/  PRMT R9, R15, 0x9910, RZ ;  /* 0x000099100f097816 */ /* 0x002fe200000000ff */
[----:B0-----:R0:W-:Y:S03]  /*8c00*/  @!P1 SYNCS.ARRIVE.TRANS64 RZ, [R22+URZ], R18 ;  /* 0x0000001216ff99a7 */ /* 0x0011e6000800003f */
[----:B------:R-:W-:-:S13]  /*8c10*/  ISETP.NE.AND P0, PT, R9, 0x2, PT ;  /* 0x000000020900780c */ /* 0x000fda0003f05270 */
[----:B0-----:R-:W-:Y:S05]  /*8c20*/  @P0 BRA `(.L_x_181) ;  /* 0x0000000000040947 */ /* 0x001fea0003800000 */
[----:B------:R-:W-:Y:S01]  /*8c30*/  BPT.TRAP 0x1 ;  /* 0x000000040000795c */ /* 0x000fe20000300000 */
.L_x_181:
[----:B------:R-:W-:Y:S01]  /*8c40*/  IMAD R9, R8, 0x1800, R21 ;  /* 0x0000180008097824 */ /* 0x000fe200078e0215 */
[----:B------:R-:W-:Y:S01]  /*8c50*/  R2UR UR16, R21 ;  /* 0x00000000151072ca */ /* 0x000fe200000e0000 */
[----:B------:R-:W-:Y:S01]  /*8c60*/  VIADD R6, R6, 0xffffffff ;  /* 0xffffffff06067836 */ /* 0x000fe20000000000 */
[----:B------:R-:W-:Y:S01]  /*8c70*/  R2UR UR9, R22 ;  /* 0x00000000160972ca */ /* 0x000fe200000e0000 */
[----:B------:R-:W-:Y:S01]  /*8c80*/  UIADD3 UR6, UP0, UR22, 0xf0, URZ ;  /* 0x000000f016067890 */ /* 0x000fe2000ff1e03f */
[----:B------:R-:W-:Y:S01]  /*8c90*/  R2UR UR5, R9 ;  /* 0x00000000090572ca */ /* 0x000fe200000e0000 */
[----:B------:R-:W-:Y:S01]  /*8ca0*/  IMAD R9, R8, 0x800, R13 ;  /* 0x0000080008097824 */ /* 0x000fe200078e020d */
[----:B------:R-:W-:Y:S01]  /*8cb0*/  R2UR UR11, R20 ;  /* 0x00000000140b72ca */ /* 0x000fe200000e0000 */
[----:B------:R-:W-:Y:S01]  /*8cc0*/  UIADD3 UR24, UP1, UR22, 0x1f0, URZ ;  /* 0x000001f016187890 */ /* 0x000fe2000ff3e03f */
[----:B------:R-:W-:Y:S01]  /*8cd0*/  R2UR UR10, R23 ;  /* 0x00000000170a72ca */ /* 0x000fe200000e0000 */
[----:B------:R-:W-:Y:S01]  /*8ce0*/  UIADD3.X UR7, URZ, UR23, URZ, UP0, !UPT ;  /* 0x000000173f077290 */ /* 0x000fe200087fe43f */
[----:B------:R-:W-:Y:S01]  /*8cf0*/  R2UR UR8, R9 ;  /* 0x00000000090872ca */ /* 0x000fe200000e0000 */
[----:B------:R-:W-:Y:S01]  /*8d00*/  VIADD R8, R8, 0x1 ;  /* 0x0000000108087836 */ /* 0x000fe20000000000 */
[----:B------:R-:W-:Y:S01]  /*8d10*/  R2UR UR12, R17 ;  /* 0x00000000110c72ca */ /* 0x000fe200000e0000 */
[----:B------:R-:W-:Y:S01]  /*8d20*/  UIADD3.X UR25, URZ, UR23, URZ, UP1, !UPT ;  /* 0x000000173f197290 */ /* 0x000fe20008ffe43f */
[----:B------:R-:W-:Y:S01]  /*8d30*/  R2UR UR19, R19 ;  /* 0x00000000131372ca */ /* 0x000fe200000e0000 */
[----:B------:R-:W-:Y:S01]  /*8d40*/  UMOV UR14, 0x0 ;  /* 0x00000000000e7882 */ /* 0x000fe20000000000 */
[----:B------:R-:W-:Y:S01]  /*8d50*/  ISETP.GT.AND P1, PT, R6, 0x1, PT ;  /* 0x000000010600780c */ /* 0x000fe20003f24270 */
[----:B------:R-:W-:Y:S01]  /*8d60*/  UIADD3 UR5, UR5, 0x280, URZ ;  /* 0x0000028005057890 */ /* 0x000fe2000fffe03f */
[C---:B------:R-:W-:Y:S01]  /*8d70*/  ISETP.NE.AND P0, PT, R8.reuse, 0x1c, PT ;  /* 0x0000001c0800780c */ /* 0x040fe20003f05270 */
[----:B------:R-:W-:Y:S01]  /*8d80*/  UMOV UR15, 0x10000000 ;  /* 0x10000000000f7882 */ /* 0x000fe20000000000 */
[----:B------:R-:W-:Y:S01]  /*8d90*/  UMOV UR26, 0x30000 ;  /* 0x00030000001a7882 */ /* 0x000fe20000000000 */
[----:B------:R-:W-:Y:S01]  /*8da0*/  VIADD R23, R23, 0x20 ;  /* 0x0000002017177836 */ /* 0x000fe20000000000 */
[----:B------:R-:W-:Y:S01]  /*8db0*/  SEL R18, RZ, 0x1, P0 ;  /* 0x00000001ff127807 */ /* 0x000fe20000000000 */
[----:B------:R-:W-:Y:S01]  /*8dc0*/  UIADD3 UR16, UR16, 0x2a280, UR8 ;  /* 0x0002a28010107890 */ /* 0x000fe2000fffe008 */
[----:B------:R-:W-:-:S02]  /*8dd0*/  SEL R8, R8, RZ, P0 ;  /* 0x000000ff08087207 */ /* 0x000fc40000000000 */
[----:B------:R-:W-:Y:S01]  /*8de0*/  UMOV UR8, UR5 ;  /* 0x0000000500087c82 */ /* 0x000fe20008000000 */
[----:B------:R-:W-:Y:S01]  /*8df0*/  LOP3.LUT R7, R7, R18, RZ, 0x3c, !PT ;  /* 0x0000001207077212 */ /* 0x000fe200078e3cff */
[----:B------:R0:W-:Y:S02]  /*8e00*/  UTMALDG.3D [UR8], [UR6], desc[UR14] ;  /* 0x00000e08060075b4 */ /* 0x0001e40008011000 */
[----:B0-----:R-:W-:Y:S01]  /*8e10*/  UMOV UR11, UR19 ;  /* 0x00000013000b7c82 */ /* 0x001fe20008000000 */
[----:B------:R-:W-:Y:S02]  /*8e20*/  UMOV UR8, UR16 ;  /* 0x0000001000087c82 */ /* 0x000fe40008000000 */
[----:B------:R0:W-:Y:S02]  /*8e30*/  UTMALDG.3D.MULTICAST [UR8], [UR24], UR26, desc[UR14] ;  /* 0x00000e08180073b4 */ /* 0x0001e4000801181a */
[----:B0-----:R-:W-:Y:S05]  /*8e40*/  @P1 BRA `(.L_x_182) ;  /* 0xfffffffc00441947 */ /* 0x001fea000383ffff */
.L_x_179:
[----:B------:R-:W-:Y:S05]  /*8e50*/  BSYNC B1 ;  /* 0x0000000000017941 */ /* 0x000fea0003800000 */
.L_x_178:
[----:B------:R-:W-:Y:S01]  /*8e60*/  LOP3.LUT P2, RZ, R16, 0xff, RZ, 0xc0, !PT ;  /* 0x000000ff10ff7812 */ /* 0x000fe2000784c0ff */
[C---:B------:R-:W-:Y:S01]  /*8e70*/  IMAD.IADD R9, R11.reuse, 0x1, R10 ;  /* 0x000000010b097824 */ /* 0x040fe200078e020a */
[----:B------:R-:W-:Y:S01]  /*8e80*/  ULDC.64 UR6, c[0x0][0x650] ;  /* 0x0001940000067ab9 */ /* 0x000fe20000000a00 */
[----:B------:R-:W-:Y:S01]  /*8e90*/  ISETP.GE.U32.AND P1, PT, R11, 0x1c, PT ;  /* 0x0000001c0b00780c */ /* 0x000fe20003f26070 */
[----:B------:R-:W-:Y:S01]  /*8ea0*/  BSSY B1, `(.L_x_183) ;  /* 0x000006a000017945 */ /* 0x000fe20003800000 */
[----:B------:R-:W-:Y:S01]  /*8eb0*/  IMAD.MOV.U32 R19, RZ, RZ, -0x1 ;  /* 0xffffffffff137424 */ /* 0x000fe200078e00ff */
[----:B------:R-:W-:Y:S01]  /*8ec0*/  ISETP.GT.U32.AND P0, PT, R9, 0x1b, PT ;  /* 0x0000001b0900780c */ /* 0x000fe20003f04070 */
[----:B------:R-:W-:Y:S01]  /*8ed0*/  IMAD.MOV.U32 R17, RZ, RZ, -0x1 ;  /* 0xffffffffff117424 */ /* 0x000fe200078e00ff */
[----:B------:R-:W-:Y:S02]  /*8ee0*/  PRMT R16, RZ, 0x7610, R16 ;  /* 0x00007610ff107816 */ /* 0x000fe40000000010 */
[----:B------:R-:W-:-:S03]  /*8ef0*/  ISETP.LT.U32.AND P0, PT, R11, 0x1c, P0 ;  /* 0x0000001c0b00780c */ /* 0x000fc60000701070 */
[----:B------:R-:W0:Y:S01]  /*8f00*/  @P2 S2R R7, SR_CgaCtaId ;  /* 0x0000000000072919 */ /* 0x000e220000008800 */
[----:B------:R-:W-:Y:S02]  /*8f10*/  @P2 MOV R6, 0x400 ;  /* 0x0000040000062802 */ /* 0x000fe40000000f00 */
[----:B------:R-:W-:-:S04]  /*8f20*/  SEL R8, RZ, 0x1, !P0 ;  /* 0x00000001ff087807 */ /* 0x000fc80004000000 */
[----:B------:R-:W-:Y:S02]  /*8f30*/  LOP3.LUT R5, R5, R8, RZ, 0x3c, !PT ;  /* 0x0000000805057212 */ /* 0x000fe400078e3cff */
[----:B0-----:R-:W-:-:S04]  /*8f40*/  @P2 LEA R6, R7, R6, 0x18 ;  /* 0x0000000607062211 */ /* 0x001fc800078ec0ff */
[----:B------:R0:W-:Y:S01]  /*8f50*/  @P2 SYNCS.ARRIVE.TRANS64.A1T0 RZ, [R6+URZ+0x1d8], RZ ;  /* 0x0001d8ff06ff29a7 */ /* 0x0001e2000810003f */
[----:B------:R-:W-:-:S04]  /*8f60*/  IADD3 R2, P2, R2, UR20, RZ ;  /* 0x0000001402027c10 */ /* 0x000fc8000ff5e0ff */
[----:B------:R-:W-:Y:S02]  /*8f70*/  IADD3.X R3, R3, UR13, RZ, P2, !PT ;  /* 0x0000000d03037c10 */ /* 0x000fe400097fe4ff */
[----:B------:R-:W-:Y:S02]  /*8f80*/  ISETP.GE.U32.AND P0, PT, R2, UR6, PT ;  /* 0x0000000602007c0c */ /* 0x000fe4000bf06070 */
[----:B0-----:R-:W-:Y:S02]  /*8f90*/  SHF.R.U32.HI R6, RZ, 0x2, R9 ;  /* 0x00000002ff067819 */ /* 0x001fe40000011609 */
[----:B------:R-:W-:-:S03]  /*8fa0*/  ISETP.GE.U32.AND.EX P0, PT, R3, UR7, PT, P0 ;  /* 0x0000000703007c0c */ /* 0x000fc6000bf06100 */
[----:B------:R-:W-:-:S04]  /*8fb0*/  IMAD.WIDE.U32 R6, R6, 0x24924925, RZ ;  /* 0x2492492506067825 */ /* 0x000fc800078e00ff */
[----:B------:R-:W-:Y:S01]  /*8fc0*/  IMAD R10, R7, -0x1c, R9 ;  /* 0xffffffe4070a7824 */ /* 0x000fe200078e0209 */
[--C-:B------:R-:W-:Y:S01]  /*8fd0*/  @P1 LOP3.LUT R5, R5, 0x1, R7.reuse, 0x78, !PT ;  /* 0x0000000105051812 */ /* 0x100fe200078e7807 */
[----:B------:R-:W-:Y:S01]  /*8fe0*/  IMAD.MOV.U32 R6, RZ, RZ, -0x1 ;  /* 0xffffffffff067424 */ /* 0x000fe200078e00ff */
[----:B------:R-:W-:-:S03]  /*8ff0*/  PRMT R7, RZ, 0x7610, R7 ;  /* 0x00007610ff077816 */ /* 0x000fc60000000007 */
[----:B------:R-:W-:Y:S05]  /*9000*/  @P0 BRA `(.L_x_184) ;  /* 0x00000004004c0947 */ /* 0x000fea0003800000 */
[----:B------:R-:W0:Y:S01]  /*9010*/  S2R R18, SR_CTAID.X ;  /* 0x0000000000127919 */ /* 0x000e220000002500 */
[----:B------:R-:W-:Y:S01]  /*9020*/  ULDC.64 UR6, c[0x0][0x628] ;  /* 0x00018a0000067ab9 */ /* 0x000fe20000000a00 */
[----:B------:R-:W-:Y:S01]  /*9030*/  ULDC UR8, c[0x0][0x630] ;  /* 0x00018c0000087ab9 */ /* 0x000fe20000000800 */
[----:B------:R-:W-:Y:S01]  /*9040*/  ISETP.NE.U32.AND P0, PT, RZ, UR6, PT ;  /* 0x00000006ff007c0c */ /* 0x000fe2000bf05070 */
[----:B------:R-:W1:Y:S01]  /*9050*/  S2R R19, SR_CTAID.Y ;  /* 0x0000000000137919 */ /* 0x000e620000002600 */
[----:B------:R-:W-:Y:S01]  /*9060*/  ULDC UR9, c[0x0][0x150] ;  /* 0x0000540000097ab9 */ /* 0x000fe20000000800 */
[----:B------:R-:W-:Y:S01]  /*9070*/  IMAD.MOV.U32 R6, RZ, RZ, R2 ;  /* 0x000000ffff067224 */ /* 0x000fe200078e0002 */
[----:B------:R-:W-:Y:S01]  /*9080*/  ISETP.NE.AND.EX P0, PT, RZ, UR7, PT, P0 ;  /* 0x00000007ff007c0c */ /* 0x000fe2000bf05300 */
[----:B------:R-:W-:Y:S01]  /*9090*/  IMAD.MOV.U32 R7, RZ, RZ, R3 ;  /* 0x000000ffff077224 */ /* 0x000fe200078e0003 */
[----:B0-----:R-:W-:-:S11]  /*90a0*/  I2FP.F32.U32 R20, R18 ;  /* 0x0000001200147245 */ /* 0x001fd60000201000 */
[----:B------:R-:W-:Y:S05]  /*90b0*/  @!P0 BRA `(.L_x_185) ;  /* 0x0000000000288947 */ /* 0x000fea0003800000 */
[----:B------:R-:W-:Y:S02]  /*90c0*/  ULDC UR5, c[0x0][0x634] ;  /* 0x00018d0000057ab9 */ /* 0x000fe40000000800 */
[----:B------:R-:W-:-:S05]  /*90d0*/  IADD3 R7, P0, R2, UR5, RZ ;  /* 0x0000000502077c10 */ /* 0x000fca000ff1e0ff */
[----:B------:R-:W-:-:S04]  /*90e0*/  IMAD.X R17, RZ, RZ, R3, P0 ;  /* 0x000000ffff117224 */ /* 0x000fc800000e0603 */
[----:B------:R-:W-:-:S04]  /*90f0*/  IMAD.WIDE.U32 R8, R17, UR6, RZ ;  /* 0x0000000611087c25 */ /* 0x000fc8000f8e00ff */
[----:B------:R-:W-:-:S04]  /*9100*/  IMAD.WIDE.U32 R8, P0, R7, UR7, R8 ;  /* 0x0000000707087c25 */ /* 0x000fc8000f800008 */
[----:B------:R-:W-:-:S04]  /*9110*/  IMAD.WIDE.U32 R6, R7, UR6, RZ ;  /* 0x0000000607067c25 */ /* 0x000fc8000f8e00ff */
[----:B------:R-:W-:Y:S01]  /*9120*/  IMAD.MOV.U32 R6, RZ, RZ, R9 ;  /* 0x000000ffff067224 */ /* 0x000fe200078e0009 */
[----:B------:R-:W-:Y:S01]  /*9130*/  IADD3 RZ, P1, R7, R8, RZ ;  /* 0x0000000807ff7210 */ /* 0x000fe20007f3e0ff */
[----:B------:R-:W-:-:S04]  /*9140*/  IMAD.X R7, RZ, RZ, RZ, P0 ;  /* 0x000000ffff077224 */ /* 0x000fc800000e06ff */
[----:B------:R-:W-:-:S08]  /*9150*/  IMAD.WIDE.U32.X R6, R17, UR7, R6, P1 ;  /* 0x0000000711067c25 */ /* 0x000fd000088e0406 */
.L_x_185:
[--C-:B------:R-:W-:Y:S01]  /*9160*/  SHF.R.U64 R17, R6, UR8, R7.reuse ;  /* 0x0000000806117c19 */ /* 0x100fe20008001207 */
[----:B------:R-:W-:Y:S01]  /*9170*/  FMUL R20, R20, UR9 ;  /* 0x0000000914147c20 */ /* 0x000fe20008400000 */
[----:B------:R-:W0:Y:S01]  /*9180*/  LDC R21, c[0x0][0x144] ;  /* 0x00005100ff157b82 */ /* 0x000e220000000800 */
[----:B-1----:R-:W-:Y:S01]  /*9190*/  I2FP.F32.U32 R8, R19 ;  /* 0x0000001300087245 */ /* 0x002fe20000201000 */
[----:B------:R-:W-:Y:S01]  /*91a0*/  ULDC UR5, c[0x0][0x154] ;  /* 0x0000550000057ab9 */ /* 0x000fe20000000800 */
[----:B------:R-:W-:Y:S01]  /*91b0*/  SHF.R.U32.HI R6, RZ, UR8, R7 ;  /* 0x00000008ff067c19 */ /* 0x000fe20008011607 */
[----:B------:R-:W-:Y:S01]  /*91c0*/  ULDC.64 UR6, c[0x0][0x620] ;  /* 0x0001880000067ab9 */ /* 0x000fe20000000a00 */
[----:B------:R-:W-:Y:S01]  /*91d0*/  IADD3 R7, P0, RZ, -R17, RZ ;  /* 0x80000011ff077210 */ /* 0x000fe20007f1e0ff */
[----:B------:R-:W1:Y:S01]  /*91e0*/  F2I.U32.TRUNC.NTZ R20, R20 ;  /* 0x0000001400147305 */ /* 0x000e62000020f000 */
[----:B------:R-:W-:Y:S01]  /*91f0*/  FMUL R8, R8, UR5 ;  /* 0x0000000508087c20 */ /* 0x000fe20008400000 */
[----:B------:R-:W2:Y:S01]  /*9200*/  LDC R22, c[0x0][0x148] ;  /* 0x00005200ff167b82 */ /* 0x000ea20000000800 */
[----:B------:R-:W-:Y:S01]  /*9210*/  ULDC UR5, c[0x0][0x618] ;  /* 0x0001860000057ab9 */ /* 0x000fe20000000800 */
[----:B------:R-:W-:-:S04]  /*9220*/  IMAD.X R6, RZ, RZ, ~R6, P0 ;  /* 0x000000ffff067224 */ /* 0x000fc800000e0e06 */
[----:B------:R-:W-:Y:S01]  /*9230*/  IMAD R6, R6, UR6, RZ ;  /* 0x0000000606067c24 */ /* 0x000fe2000f8e02ff */
[----:B------:R-:W3:Y:S03]  /*9240*/  F2I.U32.TRUNC.NTZ R8, R8 ;  /* 0x0000000800087305 */ /* 0x000ee6000020f000 */
[C---:B------:R-:W-:Y:S02]  /*9250*/  IMAD R9, R7.reuse, UR7, R6 ;  /* 0x0000000707097c24 */ /* 0x040fe4000f8e0206 */
[----:B------:R-:W-:Y:S01]  /*9260*/  IMAD.WIDE.U32 R6, R7, UR6, R2 ;  /* 0x0000000607067c25 */ /* 0x000fe2000f8e0002 */
[----:B------:R-:W-:Y:S02]  /*9270*/  ULDC.64 UR6, c[0x0][0x640] ;  /* 0x0001900000067ab9 */ /* 0x000fe40000000a00 */
[----:B------:R-:W-:Y:S01]  /*9280*/  ISETP.NE.U32.AND P0, PT, RZ, UR6, PT ;  /* 0x00000006ff007c0c */ /* 0x000fe2000bf05070 */
[----:B-1----:R-:W-:-:S02]  /*9290*/  IMAD.MOV R20, RZ, RZ, -R20 ;  /* 0x000000ffff147224 */ /* 0x002fc400078e0a14 */
[----:B------:R-:W-:Y:S01]  /*92a0*/  IMAD.IADD R7, R7, 0x1, R9 ;  /* 0x0000000107077824 */ /* 0x000fe200078e0209 */
[----:B------:R-:W-:Y:S01]  /*92b0*/  ISETP.NE.AND.EX P0, PT, RZ, UR7, PT, P0 ;  /* 0x00000007ff007c0c */ /* 0x000fe2000bf05300 */
[----:B0-----:R-:W-:-:S03]  /*92c0*/  IMAD R18, R21, R20, R18 ;  /* 0x0000001415127224 */ /* 0x001fc600078e0212 */
[--C-:B------:R-:W-:Y:S01]  /*92d0*/  SHF.R.U64 R20, R6, UR5, R7.reuse ;  /* 0x0000000506147c19 */ /* 0x100fe20008001207 */
[----:B---3--:R-:W-:Y:S01]  /*92e0*/  IMAD.MOV R6, RZ, RZ, -R8 ;  /* 0x000000ffff067224 */ /* 0x008fe200078e0a08 */
[----:B------:R-:W-:Y:S01]  /*92f0*/  SHF.R.U32.HI R7, RZ, UR5, R7 ;  /* 0x00000005ff077c19 */ /* 0x000fe20008011607 */
[----:B------:R-:W-:Y:S02]  /*9300*/  ULDC UR5, c[0x0][0x608] ;  /* 0x0001820000057ab9 */ /* 0x000fe40000000800 */
[----:B--2---:R-:W-:Y:S01]  /*9310*/  @P3 IMAD R18, R22, R6, R19 ;  /* 0x0000000616123224 */ /* 0x004fe200078e0213 */
[--C-:B------:R-:W-:Y:S02]  /*9320*/  SHF.R.U64 R22, R20, UR5, R7.reuse ;  /* 0x0000000514167c19 */ /* 0x100fe40008001207 */
[----:B------:R-:W-:Y:S01]  /*9330*/  SHF.R.U32.HI R7, RZ, UR5, R7 ;  /* 0x00000005ff077c19 */ /* 0x000fe20008011607 */
[----:B------:R-:W-:-:S03]  /*9340*/  ULDC UR5, c[0x0][0x658] ;  /* 0x0001960000057ab9 */ /* 0x000fc60000000800 */
[--C-:B------:R-:W-:Y:S02]  /*9350*/  SHF.R.U64 R19, R22, UR5, R7.reuse ;  /* 0x0000000516137c19 */ /* 0x100fe40008001207 */
[----:B------:R-:W-:-:S03]  /*9360*/  SHF.R.U32.HI R21, RZ, UR5, R7 ;  /* 0x00000005ff157c19 */ /* 0x000fc60008011607 */
[----:B------:R-:W-:Y:S02]  /*9370*/  IMAD.MOV.U32 R8, RZ, RZ, R19 ;  /* 0x000000ffff087224 */ /* 0x000fe400078e0013 */
[----:B------:R-:W-:Y:S01]  /*9380*/  IMAD.MOV.U32 R7, RZ, RZ, R21 ;  /* 0x000000ffff077224 */ /* 0x000fe200078e0015 */
[----:B------:R-:W-:Y:S06]  /*9390*/  @!P0 BRA `(.L_x_186) ;  /* 0x00000000002c8947 */ /* 0x000fec0003800000 */
        /* <DEDUP_REMOVED lines=9> */
[----:B------:R-:W-:-:S04]  /*9430*/  IMAD.WIDE.U32.X R6, R21, UR7, R6, P1 ;  /* 0x0000000715067c25 */ /* 0x000fc800088e0406 */
[----:B------:R-:W-:-:S07]  /*9440*/  IMAD.MOV.U32 R8, RZ, RZ, R6 ;  /* 0x000000ffff087224 */ /* 0x000fce00078e0006 */
.L_x_186:
[----:B------:R-:W-:Y:S01]  /*9450*/  ULDC UR5, c[0x0][0x648] ;  /* 0x0001920000057ab9 */ /* 0x000fe20000000800 */
[----:B------:R-:W-:Y:S01]  /*9460*/  LOP3.LUT R6, R22, UR17, RZ, 0xc0, !PT ;  /* 0x0000001116067c12 */ /* 0x000fe2000f8ec0ff */
[----:B------:R-:W-:Y:S01]  /*9470*/  ULDC UR6, c[0x0][0x610] ;  /* 0x0001840000067ab9 */ /* 0x000fe20000000800 */
[----:B------:R-:W-:Y:S01]  /*9480*/  SHF.R.U64 R7, R8, UR5, R7 ;  /* 0x0000000508077c19 */ /* 0x000fe20008001207 */
[----:B------:R-:W-:Y:S01]  /*9490*/  ULDC UR5, c[0x0][0x638] ;  /* 0x00018e0000057ab9 */ /* 0x000fe20000000800 */
[----:B------:R-:W-:-:S03]  /*94a0*/  LOP3.LUT R20, R20, UR4, RZ, 0xc0, !PT ;  /* 0x0000000414147c12 */ /* 0x000fc6000f8ec0ff */
[----:B------:R-:W-:Y:S02]  /*94b0*/  IMAD.MOV R8, RZ, RZ, -R7 ;  /* 0x000000ffff087224 */ /* 0x000fe400078e0a07 */
[----:B------:R-:W-:Y:S02]  /*94c0*/  IMAD R7, R7, UR18, R6 ;  /* 0x0000001207077c24 */ /* 0x000fe4000f8e0206 */
[----:B------:R-:W-:Y:S01]  /*94d0*/  IMAD R19, R8, UR5, R19 ;  /* 0x0000000508137c24 */ /* 0x000fe2000f8e0213 */
[----:B------:R-:W-:Y:S01]  /*94e0*/  ULDC UR5, c[0x0][0x600] ;  /* 0x0001800000057ab9 */ /* 0x000fe20000000800 */
[----:B------:R-:W-:Y:S02]  /*94f0*/  IMAD R18, R7, UR6, R18 ;  /* 0x0000000607127c24 */ /* 0x000fe4000f8e0212 */
[----:B------:R-:W-:Y:S02]  /*9500*/  IMAD R9, R19, UR5, R20 ;  /* 0x0000000513097c24 */ /* 0x000fe4000f8e0214 */
[----:B------:R-:W-:-:S03]  /*9510*/  IMAD.MOV.U32 R7, RZ, RZ, 0x1 ;  /* 0x00000001ff077424 */ /* 0x000fc600078e00ff */
[----:B------:R-:W-:Y:S02]  /*9520*/  SEL R19, R9, R18, !P3 ;  /* 0x0000001209137207 */ /* 0x000fe40005800000 */
[----:B------:R-:W-:-:S07]  /*9530*/  SEL R6, R18, R9, !P3 ;  /* 0x0000000912067207 */ /* 0x000fce0005800000 */
.L_x_184:
[----:B------:R-:W-:Y:S05]  /*9540*/  BSYNC B1 ;  /* 0x0000000000017941 */ /* 0x000fea0003800000 */
.L_x_183:
[----:B------:R-:W-:-:S13]  /*9550*/  LOP3.LUT P0, RZ, R7, 0xff, RZ, 0xc0, !PT ;  /* 0x000000ff07ff7812 */ /* 0x000fda000780c0ff */
[----:B------:R-:W-:Y:S05]  /*9560*/  @P0 BRA `(.L_x_187) ;  /* 0xfffffff400480947 */ /* 0x000fea000383ffff */
[----:B------:R-:W-:Y:S05]  /*9570*/  BSYNC B0 ;  /* 0x0000000000007941 */ /* 0x000fea0003800000 */
.L_x_176:
[----:B------:R-:W-:-:S03]  /*9580*/  UMOV UR5, 0xffffffff ;  /* 0xffffffff00057882 */ /* 0x000fc60000000000 */
[----:B------:R-:W-:Y:S05]  /*9590*/  BRA.DIV UR5, `(.L_x_188) ;  /* 0x00000012057c7947 */ /* 0x000fea000b800000 */
[----:B------:R-:W-:-:S13]  /*95a0*/  ELECT P0, URZ, PT ;  /* 0x00000000003f782f */ /* 0x000fda0003800000 */
.L_x_226:
[----:B------:R-:W-:Y:S04]  /*95b0*/  BSSY B0, `(.L_x_189) ;  /* 0x0000103000007945 */ /* 0x000fe80003800000 */
[----:B------:R-:W-:Y:S05]  /*95c0*/  @!P0 BRA `(.L_x_190) ;  /* 0x0000001000048947 */ /* 0x000fea0003800000 */
[----:B------:R-:W-:-:S04]  /*95d0*/  LOP3.LUT R4, R4, 0x2, RZ, 0xfc, !PT ;  /* 0x0000000204047812 */ /* 0x000fc800078efcff */
[----:B------:R-:W-:-:S13]  /*95e0*/  ISETP.NE.AND P0, PT, R4, 0x3, PT ;  /* 0x000000030400780c */ /* 0x000fda0003f05270 */
[----:B------:R-:W-:Y:S05]  /*95f0*/  @!P0 BRA `(.L_x_191) ;  /* 0x0000000000048947 */ /* 0x000fea0003800000 */
[----:B------:R-:W-:Y:S01]  /*9600*/  BPT.TRAP 0x1 ;  /* 0x000000040000795c */ /* 0x000fe20000300000 */
.L_x_191:
[----:B------:R-:W0:Y:S01]  /*9610*/  S2R R3, SR_CgaCtaId ;  /* 0x0000000000037919 */ /* 0x000e220000008800 */
[----:B------:R-:W-:Y:S02]  /*9620*/  MOV R0, 0x400 ;  /* 0x0000040000007802 */ /* 0x000fe40000000f00 */
[----:B------:R-:W-:Y:S02]  /*9630*/  SHF.L.U32 R2, R5, 0x1f, RZ ;  /* 0x0000001f05027819 */ /* 0x000fe400000006ff */
[----:B0-----:R-:W-:-:S05]  /*9640*/  LEA R3, R3, R0, 0x18 ;  /* 0x0000000003037211 */ /* 0x001fca00078ec0ff */
[----:B------:R-:W-:-:S04]  /*9650*/  VIADD R3, R3, 0xe0 ;  /* 0x000000e003037836 */ /* 0x000fc80000000000 */
[C---:B------:R-:W-:Y:S02]  /*9660*/  IMAD R7, R10.reuse, 0x8, R3 ;  /* 0x000000080a077824 */ /* 0x040fe400078e0203 */
[----:B------:R-:W-:Y:S02]  /*9670*/  VIADD R10, R10, 0x1 ;  /* 0x000000010a0a7836 */ /* 0x000fe40000000000 */
[----:B------:R-:W0:Y:S03]  /*9680*/  SYNCS.PHASECHK.TRANS64.TRYWAIT P0, [R7+URZ], R2 ;  /* 0x00000002070075a7 */ /* 0x000e26000800017f */
[----:B------:R-:W-:-:S04]  /*9690*/  ISETP.NE.AND P1, PT, R10, 0x1c, PT ;  /* 0x0000001c0a00780c */ /* 0x000fc80003f25270 */
[----:B------:R-:W-:Y:S02]  /*96a0*/  SEL R0, RZ, 0x1, P1 ;  /* 0x00000001ff007807 */ /* 0x000fe40000800000 */
[----:B------:R-:W-:Y:S02]  /*96b0*/  SEL R10, R10, RZ, P1 ;  /* 0x000000ff0a0a7207 */ /* 0x000fe40000800000 */
[----:B------:R-:W-:-:S03]  /*96c0*/  LOP3.LUT R5, R5, R0, RZ, 0x3c, !PT ;  /* 0x0000000005057212 */ /* 0x000fc600078e3cff */
[----:B------:R-:W-:Y:S01]  /*96d0*/  IMAD R9, R10, 0x8, R3 ;  /* 0x000000080a097824 */ /* 0x000fe200078e0203 */
[----:B------:R-:W-:Y:S01]  /*96e0*/  SHF.L.U32 R4, R5, 0x1f, RZ ;  /* 0x0000001f05047819 */ /* 0x000fe200000006ff */
[----:B0-----:R-:W-:Y:S06]  /*96f0*/  @!P0 BRA `(.L_x_192) ;  /* 0x0000001000448947 */ /* 0x001fec0003800000 */
.L_x_227:
[----:B------:R-:W1:Y:S01]  /*9700*/  SYNCS.PHASECHK.TRANS64.TRYWAIT P0, [R9+URZ], R4 ;  /* 0x00000004090075a7 */ /* 0x000e62000800017f */
[----:B------:R-:W-:-:S05]  /*9710*/  VIADD R0, R10, 0x1 ;  /* 0x000000010a007836 */ /* 0x000fca0000000000 */
[----:B------:R-:W-:-:S04]  /*9720*/  ISETP.NE.AND P1, PT, R0, 0x1c, PT ;  /* 0x0000001c0000780c */ /* 0x000fc80003f25270 */
[----:B0-----:R-:W-:Y:S02]  /*9730*/  SEL R2, RZ, 0x1, P1 ;  /* 0x00000001ff027807 */ /* 0x001fe40000800000 */
[----:B------:R-:W-:Y:S02]  /*9740*/  SEL R0, R0, RZ, P1 ;  /* 0x000000ff00007207 */ /* 0x000fe40000800000 */
[----:B------:R-:W-:-:S03]  /*9750*/  LOP3.LUT R7, R5, R2, RZ, 0x3c, !PT ;  /* 0x0000000205077212 */ /* 0x000fc600078e3cff */
[----:B------:R-:W-:Y:S01]  /*9760*/  IMAD R6, R0, 0x8, R3 ;  /* 0x0000000800067824 */ /* 0x000fe200078e0203 */
[----:B------:R-:W-:Y:S01]  /*9770*/  SHF.L.U32 R5, R7, 0x1f, RZ ;  /* 0x0000001f07057819 */ /* 0x000fe200000006ff */
[----:B-1----:R-:W-:Y:S06]  /*9780*/  @!P0 BRA `(.L_x_193) ;  /* 0x0000001000348947 */ /* 0x002fec0003800000 */
.L_x_228:
[----:B------:R-:W1:Y:S01]  /*9790*/  SYNCS.PHASECHK.TRANS64.TRYWAIT P0, [R6+URZ], R5 ;  /* 0x00000005060075a7 */ /* 0x000e62000800017f */
[----:B------:R-:W-:-:S05]  /*97a0*/  VIADD R0, R0, 0x1 ;  /* 0x0000000100007836 */ /* 0x000fca0000000000 */
[----:B------:R-:W-:-:S04]  /*97b0*/  ISETP.NE.AND P1, PT, R0, 0x1c, PT ;  /* 0x0000001c0000780c */ /* 0x000fc80003f25270 */
[----:B------:R-:W-:Y:S02]  /*97c0*/  SEL R2, RZ, 0x1, P1 ;  /* 0x00000001ff027807 */ /* 0x000fe40000800000 */
[----:B------:R-:W-:Y:S02]  /*97d0*/  SEL R0, R0, RZ, P1 ;  /* 0x000000ff00007207 */ /* 0x000fe40000800000 */
[----:B------:R-:W-:-:S03]  /*97e0*/  LOP3.LUT R7, R7, R2, RZ, 0x3c, !PT ;  /* 0x0000000207077212 */ /* 0x000fc600078e3cff */
[----:B0-----:R-:W-:Y:S01]  /*97f0*/  IMAD R9, R0, 0x8, R3 ;  /* 0x0000000800097824 */ /* 0x001fe200078e0203 */
[----:B------:R-:W-:Y:S01]  /*9800*/  SHF.L.U32 R4, R7, 0x1f, RZ ;  /* 0x0000001f07047819 */ /* 0x000fe200000006ff */
[----:B-1----:R-:W-:Y:S06]  /*9810*/  @!P0 BRA `(.L_x_194) ;  /* 0x0000001000248947 */ /* 0x002fec0003800000 */
.L_x_229:
        /* <DEDUP_REMOVED lines=9> */
.L_x_230:
        /* <DEDUP_REMOVED lines=9> */
.L_x_231:
        /* <DEDUP_REMOVED lines=9> */
.L_x_232:
        /* <DEDUP_REMOVED lines=9> */
.L_x_233:
        /* <DEDUP_REMOVED lines=9> */
.L_x_234:
        /* <DEDUP_REMOVED lines=9> */
.L_x_235:
        /* <DEDUP_REMOVED lines=9> */
.L_x_236:
        /* <DEDUP_REMOVED lines=9> */
.L_x_237:
        /* <DEDUP_REMOVED lines=9> */
.L_x_238:
        /* <DEDUP_REMOVED lines=9> */
.L_x_239:
        /* <DEDUP_REMOVED lines=9> */
.L_x_240:
        /* <DEDUP_REMOVED lines=9> */
.L_x_241:
        /* <DEDUP_REMOVED lines=9> */
.L_x_242:
        /* <DEDUP_REMOVED lines=9> */
.L_x_243:
        /* <DEDUP_REMOVED lines=9> */
.L_x_244:
        /* <DEDUP_REMOVED lines=9> */
.L_x_245:
        /* <DEDUP_REMOVED lines=9> */
.L_x_246:
        /* <DEDUP_REMOVED lines=9> */
.L_x_247:
        /* <DEDUP_REMOVED lines=9> */
.L_x_248:
        /* <DEDUP_REMOVED lines=9> */
.L_x_249:
        /* <DEDUP_REMOVED lines=9> */
.L_x_250:
        /* <DEDUP_REMOVED lines=9> */
.L_x_251:
        /* <DEDUP_REMOVED lines=9> */
.L_x_252:
[----:B------:R-:W1:Y:S01]  /*a510*/  SYNCS.PHASECHK.TRANS64.TRYWAIT P0, [R6+URZ], R5 ;  /* 0x00000005060075a7 */ /* 0x000e62000800017f */
[----:B------:R-:W-:-:S05]  /*a520*/  VIADD R0, R0, 0x1 ;  /* 0x0000000100007836 */ /* 0x000fca0000000000 */
[----:B------:R-:W-:-:S04]  /*a530*/  ISETP.NE.AND P1, PT, R0, 0x1c, PT ;  /* 0x0000001c0000780c */ /* 0x000fc80003f25270 */
[----:B------:R-:W-:Y:S02]  /*a540*/  SEL R2, RZ, 0x1, P1 ;  /* 0x00000001ff027807 */ /* 0x000fe40000800000 */
[----:B------:R-:W-:Y:S02]  /*a550*/  SEL R0, R0, RZ, P1 ;  /* 0x000000ff00007207 */ /* 0x000fe40000800000 */
[----:B------:R-:W-:Y:S01]  /*a560*/  LOP3.LUT R2, R7, R2, RZ, 0x3c, !PT ;  /* 0x0000000207027212 */ /* 0x000fe200078e3cff */
[----:B-1----:R-:W-:Y:S06]  /*a570*/  @!P0 BRA `(.L_x_218) ;  /* 0x0000000800ac8947 */ /* 0x002fec0003800000 */
.L_x_253:
[----:B------:R-:W-:Y:S01]  /*a580*/  IMAD R3, R0, 0x8, R3 ;  /* 0x0000000800037824 */ /* 0x000fe200078e0203 */
[----:B------:R-:W-:-:S07]  /*a590*/  SHF.L.U32 R0, R2, 0x1f, RZ ;  /* 0x0000001f02007819 */ /* 0x000fce00000006ff */
.L_x_219:
[----:B--2---:R2:W3:Y:S02]  /*a5a0*/  SYNCS.PHASECHK.TRANS64.TRYWAIT P0, [R3+URZ], R0 ;  /* 0x00000000030075a7 */ /* 0x0044e4000800017f */
[----:B---3--:R-:W-:Y:S05]  /*a5b0*/  @!P0 NANOSLEEP.SYNCS 0x989680 ;  /* 0x009896800000895d */ /* 0x008fea0003900000 */
[----:B------:R-:W3:Y:S02]  /*a5c0*/  @!P0 SYNCS.PHASECHK.TRANS64 P0, [R3+URZ], R0 ;  /* 0x00000000030085a7 */ /* 0x000ee4000800007f */
[----:B---3--:R-:W-:Y:S05]  /*a5d0*/  @!P0 BRA `(.L_x_219) ;  /* 0xfffffffc00f08947 */ /* 0x008fea000383ffff */
.L_x_190:
[----:B------:R-:W-:Y:S05]  /*a5e0*/  BSYNC B0 ;  /* 0x0000000000007941 */ /* 0x000fea0003800000 */
.L_x_189:
[----:B------:R-:W-:Y:S05]  /*a5f0*/  EXIT ;  /* 0x000000000000794d */ /* 0x000fea0003800000 */
.L_x_22:
[----:B-1----:R-:W-:-:S04]  /*a600*/  IMAD.U32 R13, RZ, RZ, UR7 ;  /* 0x00000007ff0d7e24 */ /* 0x002fc8000f8e00ff */
[----:B------:R1:W4:Y:S03]  /*a610*/  SYNCS.PHASECHK.TRANS64.TRYWAIT P0, [R13+URZ], R12 ;  /* 0x0000000c0d0075a7 */ /* 0x000326000800017f */
[----:B----4-:R-:W-:Y:S05]  /*a620*/  @!P0 NANOSLEEP.SYNCS 0x989680 ;  /* 0x009896800000895d */ /* 0x010fea0003900000 */
[----:B------:R-:W4:Y:S02]  /*a630*/  @!P0 SYNCS.PHASECHK.TRANS64 P0, [R13+URZ], R12 ;  /* 0x0000000c0d0085a7 */ /* 0x000f24000800007f */
[----:B----4-:R-:W-:Y:S05]  /*a640*/  @!P0 BRA `(.L_x_22) ;  /* 0xfffffffc00ec8947 */ /* 0x010fea000383ffff */
[----:B------:R-:W-:Y:S05]  /*a650*/  BRA `(.L_x_21) ;  /* 0xffffff74003c7947 */ /* 0x000fea000383ffff */
.L_x_28:
[----:B-1----:R-:W-:-:S04]  /*a660*/  IMAD.U32 R15, RZ, RZ, UR12 ;  /* 0x0000000cff0f7e24 */ /* 0x002fc8000f8e00ff */
[----:B------:R1:W4:Y:S03]  /*a670*/  SYNCS.PHASECHK.TRANS64.TRYWAIT P0, [R15+URZ], R14 ;  /* 0x0000000e0f0075a7 */ /* 0x000326000800017f */
[----:B----4-:R-:W-:Y:S05]  /*a680*/  @!P0 NANOSLEEP.SYNCS 0x989680 ;  /* 0x009896800000895d */ /* 0x010fea0003900000 */
[----:B------:R-:W4:Y:S02]  /*a690*/  @!P0 SYNCS.PHASECHK.TRANS64 P0, [R15+URZ], R14 ;  /* 0x0000000e0f0085a7 */ /* 0x000f24000800007f */
[----:B----4-:R-:W-:Y:S05]  /*a6a0*/  @!P0 BRA `(.L_x_28) ;  /* 0xfffffffc00ec8947 */ /* 0x010fea000383ffff */
[----:B------:R-:W-:Y:S05]  /*a6b0*/  BRA `(.L_x_27) ;  /* 0xffffff7c00787947 */ /* 0x000fea000383ffff */
.L_x_177:
[----:B------:R-:W-:Y:S01]  /*a6c0*/  BSSY B1, `(.L_x_220) ;  /* 0x0000006000017945 */ /* 0x000fe20003800000 */
[----:B------:R-:W-:-:S07]  /*a6d0*/  IMAD.MOV.U32 R7, RZ, RZ, -0x1 ;  /* 0xffffffffff077424 */ /* 0x000fce00078e00ff */
[----:B------:R-:W-:Y:S05]  /*a6e0*/  WARPSYNC.COLLECTIVE R7, `(.L_x_221) ;  /* 0x00000000070c7348 */ /* 0x000fea0003c00000 */
[----:B------:R-:W-:Y:S02]  /*a6f0*/  ELECT P0, UR62, PT ;  /* 0x00000000003e782f */ /* 0x000fe40003800000 */
[----:B------:R-:W-:Y:S01]  /*a700*/  MOV R7, UR62 ;  /* 0x0000003e00077c02 */ /* 0x000fe20008000f00 */
[----:B------:R-:W-:Y:S10]  /*a710*/  ENDCOLLECTIVE ;  /* 0x000000000000791b */ /* 0x000ff40003800000 */
.L_x_221:
[----:B------:R-:W-:Y:S05]  /*a720*/  BSYNC B1 ;  /* 0x0000000000017941 */ /* 0x000fea0003800000 */
.L_x_220:
[----:B------:R-:W-:Y:S05]  /*a730*/  BRA `(.L_x_222) ;  /* 0xffffffe000e07947 */ /* 0x000fea000383ffff */
.L_x_180:
[----:B-1----:R1:W2:Y:S02]  /*a740*/  SYNCS.PHASECHK.TRANS64.TRYWAIT P0, [R22+URZ+0xe0], R9 ;  /* 0x0000e009160075a7 */ /* 0x0022a4000800017f */
[----:B--2---:R-:W-:Y:S05]  /*a750*/  @!P0 NANOSLEEP.SYNCS 0x989680 ;  /* 0x009896800000895d */ /* 0x004fea0003900000 */
[----:B------:R-:W2:Y:S02]  /*a760*/  @!P0 SYNCS.PHASECHK.TRANS64 P0, [R22+URZ+0xe0], R9 ;  /* 0x0000e009160085a7 */ /* 0x000ea4000800007f */
[----:B--2---:R-:W-:Y:S05]  /*a770*/  @!P0 BRA `(.L_x_180) ;  /* 0xfffffffc00f08947 */ /* 0x004fea000383ffff */
[----:B------:R-:W-:Y:S05]  /*a780*/  BRA `(.L_x_223) ;  /* 0xffffffe400187947 */ /* 0x000fea000383ffff */
.L_x_188:
[----:B------:R-:W-:Y:S01]  /*a790*/  BSSY B0, `(.L_x_224) ;  /* 0x0000006000007945 */ /* 0x000fe20003800000 */
[----:B------:R-:W-:-:S07]  /*a7a0*/  IMAD.MOV.U32 R7, RZ, RZ, -0x1 ;  /* 0xffffffffff077424 */ /* 0x000fce00078e00ff */
[----:B------:R-:W-:Y:S05]  /*a7b0*/  WARPSYNC.COLLECTIVE R7, `(.L_x_225) ;  /* 0x00000000070c7348 */ /* 0x000fea0003c00000 */
[----:B------:R-:W-:Y:S02]  /*a7c0*/  ELECT P0, UR62, PT ;  /* 0x00000000003e782f */ /* 0x000fe40003800000 */
[----:B------:R-:W-:Y:S01]  /*a7d0*/  MOV R7, UR62 ;  /* 0x0000003e00077c02 */ /* 0x000fe20008000f00 */
[----:B------:R-:W-:Y:S10]  /*a7e0*/  ENDCOLLECTIVE ;  /* 0x000000000000791b */ /* 0x000ff40003800000 */
.L_x_225:
[----:B------:R-:W-:Y:S05]  /*a7f0*/  BSYNC B0 ;  /* 0x0000000000007941 */ /* 0x000fea0003800000 */
.L_x_224:
[----:B------:R-:W-:Y:S05]  /*a800*/  BRA `(.L_x_226) ;  /* 0xffffffec00687947 */ /* 0x000fea000383ffff */
.L_x_192:
[----:B0-----:R0:W1:Y:S02]  /*a810*/  SYNCS.PHASECHK.TRANS64.TRYWAIT P0, [R7+URZ], R2 ;  /* 0x00000002070075a7 */ /* 0x001064000800017f */
[----:B-1----:R-:W-:Y:S05]  /*a820*/  @!P0 NANOSLEEP.SYNCS 0x989680 ;  /* 0x009896800000895d */ /* 0x002fea0003900000 */
[----:B------:R-:W1:Y:S02]  /*a830*/  @!P0 SYNCS.PHASECHK.TRANS64 P0, [R7+URZ], R2 ;  /* 0x00000002070085a7 */ /* 0x000e64000800007f */
[----:B-1----:R-:W-:Y:S05]  /*a840*/  @!P0 BRA `(.L_x_192) ;  /* 0xfffffffc00f08947 */ /* 0x002fea000383ffff */
[----:B------:R-:W-:Y:S05]  /*a850*/  BRA `(.L_x_227) ;  /* 0xffffffec00a87947 */ /* 0x000fea000383ffff */
.L_x_193:
[----:B0-----:R0:W1:Y:S02]  /*a860*/  SYNCS.PHASECHK.TRANS64.TRYWAIT P0, [R9+URZ], R4 ;  /* 0x00000004090075a7 */ /* 0x001064000800017f */
[----:B-1----:R-:W-:Y:S05]  /*a870*/  @!P0 NANOSLEEP.SYNCS 0x989680 ;  /* 0x009896800000895d */ /* 0x002fea0003900000 */
[----:B------:R-:W1:Y:S02]  /*a880*/  @!P0 SYNCS.PHASECHK.TRANS64 P0, [R9+URZ], R4 ;  /* 0x00000004090085a7 */ /* 0x000e64000800007f */
[----:B-1----:R-:W-:Y:S05]  /*a890*/  @!P0 BRA `(.L_x_193) ;  /* 0xfffffffc00f08947 */ /* 0x002fea000383ffff */
[----:B------:R-:W-:Y:S05]  /*a8a0*/  BRA `(.L_x_228) ;  /* 0xffffffec00b87947 */ /* 0x000fea000383ffff */
.L_x_194:
[----:B0-----:R0:W1:Y:S02]  /*a8b0*/  SYNCS.PHASECHK.TRANS64.TRYWAIT P0, [R6+URZ], R5 ;  /* 0x00000005060075a7 */ /* 0x001064000800017f */
[----:B-1----:R-:W-:Y:S05]  /*a8c0*/  @!P0 NANOSLEEP.SYNCS 0x989680 ;  /* 0x009896800000895d */ /* 0x002fea0003900000 */
[----:B------:R-:W1:Y:S02]  /*a8d0*/  @!P0 SYNCS.PHASECHK.TRANS64 P0, [R6+URZ], R5 ;  /* 0x00000005060085a7 */ /* 0x000e64000800007f */
[----:B-1----:R-:W-:Y:S05]  /*a8e0*/  @!P0 BRA `(.L_x_194) ;  /* 0xfffffffc00f08947 */ /* 0x002fea000383ffff */
[----:B------:R-:W-:Y:S05]  /*a8f0*/  BRA `(.L_x_229) ;  /* 0xffffffec00c87947 */ /* 0x000fea000383ffff */
.L_x_195:
[----:B0-----:R0:W1:Y:S02]  /*a900*/  SYNCS.PHASECHK.TRANS64.TRYWAIT P0, [R9+URZ], R4 ;  /* 0x00000004090075a7 */ /* 0x001064000800017f */
[----:B-1----:R-:W-:Y:S05]  /*a910*/  @!P0 NANOSLEEP.SYNCS 0x989680 ;  /* 0x009896800000895d */ /* 0x002fea0003900000 */
[----:B------:R-:W1:Y:S02]  /*a920*/  @!P0 SYNCS.PHASECHK.TRANS64 P0, [R9+URZ], R4 ;  /* 0x00000004090085a7 */ /* 0x000e64000800007f */
[----:B-1----:R-:W-:Y:S05]  /*a930*/  @!P0 BRA `(.L_x_195) ;  /* 0xfffffffc00f08947 */ /* 0x002fea000383ffff */
[----:B------:R-:W-:Y:S05]  /*a940*/  BRA `(.L_x_230) ;  /* 0xffffffec00d87947 */ /* 0x000fea000383ffff */
.L_x_196:
[----:B0-----:R0:W1:Y:S02]  /*a950*/  SYNCS.PHASECHK.TRANS64.TRYWAIT P0, [R6+URZ], R5 ;  /* 0x00000005060075a7 */ /* 0x001064000800017f */
[----:B-1----:R-:W-:Y:S05]  /*a960*/  @!P0 NANOSLEEP.SYNCS 0x989680 ;  /* 0x009896800000895d */ /* 0x002fea0003900000 */
[----:B------:R-:W1:Y:S02]  /*a970*/  @!P0 SYNCS.PHASECHK.TRANS64 P0, [R6+URZ], R5 ;  /* 0x00000005060085a7 */ /* 0x000e64000800007f */
[----:B-1----:R-:W-:Y:S05]  /*a980*/  @!P0 BRA `(.L_x_196) ;  /* 0xfffffffc00f08947 */ /* 0x002fea000383ffff */
[----:B------:R-:W-:Y:S05]  /*a990*/  BRA `(.L_x_231) ;  /* 0xffffffec00e87947 */ /* 0x000fea000383ffff */
.L_x_197:
[----:B0-----:R0:W1:Y:S02]  /*a9a0*/  SYNCS.PHASECHK.TRANS64.TRYWAIT P0, [R9+URZ], R4 ;  /* 0x00000004090075a7 */ /* 0x001064000800017f */
[----:B-1----:R-:W-:Y:S05]  /*a9b0*/  @!P0 NANOSLEEP.SYNCS 0x989680 ;  /* 0x009896800000895d */ /* 0x002fea0003900000 */
[----:B------:R-:W1:Y:S02]  /*a9c0*/  @!P0 SYNCS.PHASECHK.TRANS64 P0, [R9+URZ], R4 ;  /* 0x00000004090085a7 */ /* 0x000e64000800007f */
[----:B-1----:R-:W-:Y:S05]  /*a9d0*/  @!P0 BRA `(.L_x_197) ;  /* 0xfffffffc00f08947 */ /* 0x002fea000383ffff */
[----:B------:R-:W-:Y:S05]  /*a9e0*/  BRA `(.L_x_232) ;  /* 0xffffffec00f87947 */ /* 0x000fea000383ffff */
.L_x_198:
[----:B0-----:R0:W1:Y:S02]  /*a9f0*/  SYNCS.PHASECHK.TRANS64.TRYWAIT P0, [R6+URZ], R5 ;  /* 0x00000005060075a7 */ /* 0x001064000800017f */
[----:B-1----:R-:W-:Y:S05]  /*aa00*/  @!P0 NANOSLEEP.SYNCS 0x989680 ;  /* 0x009896800000895d */ /* 0x002fea0003900000 */
[----:B------:R-:W1:Y:S02]  /*aa10*/  @!P0 SYNCS.PHASECHK.TRANS64 P0, [R6+URZ], R5 ;  /* 0x00000005060085a7 */ /* 0x000e64000800007f */
[----:B-1----:R-:W-:Y:S05]  /*aa20*/  @!P0 BRA `(.L_x_198) ;  /* 0xfffffffc00f08947 */ /* 0x002fea000383ffff */
[----:B------:R-:W-:Y:S05]  /*aa30*/  BRA `(.L_x_233) ;  /* 0xfffffff000087947 */ /* 0x000fea000383ffff */
.L_x_199:
[----:B0-----:R0:W1:Y:S02]  /*aa40*/  SYNCS.PHASECHK.TRANS64.TRYWAIT P0, [R9+URZ], R4 ;  /* 0x00000004090075a7 */ /* 0x001064000800017f */
[----:B-1----:R-:W-:Y:S05]  /*aa50*/  @!P0 NANOSLEEP.SYNCS 0x989680 ;  /* 0x009896800000895d */ /* 0x002fea0003900000 */
[----:B------:R-:W1:Y:S02]  /*aa60*/  @!P0 SYNCS.PHASECHK.TRANS64 P0, [R9+URZ], R4 ;  /* 0x00000004090085a7 */ /* 0x000e64000800007f */
[----:B-1----:R-:W-:Y:S05]  /*aa70*/  @!P0 BRA `(.L_x_199) ;  /* 0xfffffffc00f08947 */ /* 0x002fea000383ffff */
[----:B------:R-:W-:Y:S05]  /*aa80*/  BRA `(.L_x_234) ;  /* 0xfffffff000187947 */ /* 0x000fea000383ffff */
.L_x_200:
[----:B0-----:R0:W1:Y:S02]  /*aa90*/  SYNCS.PHASECHK.TRANS64.TRYWAIT P0, [R6+URZ], R5 ;  /* 0x00000005060075a7 */ /* 0x001064000800017f */
[----:B-1----:R-:W-:Y:S05]  /*aaa0*/  @!P0 NANOSLEEP.SYNCS 0x989680 ;  /* 0x009896800000895d */ /* 0x002fea0003900000 */
[----:B------:R-:W1:Y:S02]  /*aab0*/  @!P0 SYNCS.PHASECHK.TRANS64 P0, [R6+URZ], R5 ;  /* 0x00000005060085a7 */ /* 0x000e64000800007f */
[----:B-1----:R-:W-:Y:S05]  /*aac0*/  @!P0 BRA `(.L_x_200) ;  /* 0xfffffffc00f08947 */ /* 0x002fea000383ffff */
[----:B------:R-:W-:Y:S05]  /*aad0*/  BRA `(.L_x_235) ;  /* 0xfffffff000287947 */ /* 0x000fea000383ffff */
.L_x_201:
[----:B0-----:R0:W1:Y:S02]  /*aae0*/  SYNCS.PHASECHK.TRANS64.TRYWAIT P0, [R9+URZ], R4 ;  /* 0x00000004090075a7 */ /* 0x001064000800017f */
[----:B-1----:R-:W-:Y:S05]  /*aaf0*/  @!P0 NANOSLEEP.SYNCS 0x989680 ;  /* 0x009896800000895d */ /* 0x002fea0003900000 */
[----:B------:R-:W1:Y:S02]  /*ab00*/  @!P0 SYNCS.PHASECHK.TRANS64 P0, [R9+URZ], R4 ;  /* 0x00000004090085a7 */ /* 0x000e64000800007f */
[----:B-1----:R-:W-:Y:S05]  /*ab10*/  @!P0 BRA `(.L_x_201) ;  /* 0xfffffffc00f08947 */ /* 0x002fea000383ffff */
[----:B------:R-:W-:Y:S05]  /*ab20*/  BRA `(.L_x_236) ;  /* 0xfffffff000387947 */ /* 0x000fea000383ffff */
.L_x_202:
[----:B0-----:R0:W1:Y:S02]  /*ab30*/  SYNCS.PHASECHK.TRANS64.TRYWAIT P0, [R6+URZ], R5 ;  /* 0x00000005060075a7 */ /* 0x001064000800017f */
[----:B-1----:R-:W-:Y:S05]  /*ab40*/  @!P0 NANOSLEEP.SYNCS 0x989680 ;  /* 0x009896800000895d */ /* 0x002fea0003900000 */
[----:B------:R-:W1:Y:S02]  /*ab50*/  @!P0 SYNCS.PHASECHK.TRANS64 P0, [R6+URZ], R5 ;  /* 0x00000005060085a7 */ /* 0x000e64000800007f */
[----:B-1----:R-:W-:Y:S05]  /*ab60*/  @!P0 BRA `(.L_x_202) ;  /* 0xfffffffc00f08947 */ /* 0x002fea000383ffff */
[----:B------:R-:W-:Y:S05]  /*ab70*/  BRA `(.L_x_237) ;  /* 0xfffffff000487947 */ /* 0x000fea000383ffff */
.L_x_203:
[----:B0-----:R0:W1:Y:S02]  /*ab80*/  SYNCS.PHASECHK.TRANS64.TRYWAIT P0, [R9+URZ], R4 ;  /* 0x00000004090075a7 */ /* 0x001064000800017f */
[----:B-1----:R-:W-:Y:S05]  /*ab90*/  @!P0 NANOSLEEP.SYNCS 0x989680 ;  /* 0x009896800000895d */ /* 0x002fea0003900000 */
[----:B------:R-:W1:Y:S02]  /*aba0*/  @!P0 SYNCS.PHASECHK.TRANS64 P0, [R9+URZ], R4 ;  /* 0x00000004090085a7 */ /* 0x000e64000800007f */
[----:B-1----:R-:W-:Y:S05]  /*abb0*/  @!P0 BRA `(.L_x_203) ;  /* 0xfffffffc00f08947 */ /* 0x002fea000383ffff */
[----:B------:R-:W-:Y:S05]  /*abc0*/  BRA `(.L_x_238) ;  /* 0xfffffff000587947 */ /* 0x000fea000383ffff */
.L_x_204:
[----:B0-----:R0:W1:Y:S02]  /*abd0*/  SYNCS.PHASECHK.TRANS64.TRYWAIT P0, [R6+URZ], R5 ;  /* 0x00000005060075a7 */ /* 0x001064000800017f */
[----:B-1----:R-:W-:Y:S05]  /*abe0*/  @!P0 NANOSLEEP.SYNCS 0x989680 ;  /* 0x009896800000895d */ /* 0x002fea0003900000 */
[----:B------:R-:W1:Y:S02]  /*abf0*/  @!P0 SYNCS.PHASECHK.TRANS64 P0, [R6+URZ], R5 ;  /* 0x00000005060085a7 */ /* 0x000e64000800007f */
[----:B-1----:R-:W-:Y:S05]  /*ac00*/  @!P0 BRA `(.L_x_204) ;  /* 0xfffffffc00f08947 */ /* 0x002fea000383ffff */
[----:B------:R-:W-:Y:S05]  /*ac10*/  BRA `(.L_x_239) ;  /* 0xfffffff000687947 */ /* 0x000fea000383ffff */
.L_x_205:
[----:B0-----:R0:W1:Y:S02]  /*ac20*/  SYNCS.PHASECHK.TRANS64.TRYWAIT P0, [R9+URZ], R4 ;  /* 0x00000004090075a7 */ /* 0x001064000800017f */
[----:B-1----:R-:W-:Y:S05]  /*ac30*/  @!P0 NANOSLEEP.SYNCS 0x989680 ;  /* 0x009896800000895d */ /* 0x002fea0003900000 */
[----:B------:R-:W1:Y:S02]  /*ac40*/  @!P0 SYNCS.PHASECHK.TRANS64 P0, [R9+URZ], R4 ;  /* 0x00000004090085a7 */ /* 0x000e64000800007f */
[----:B-1----:R-:W-:Y:S05]  /*ac50*/  @!P0 BRA `(.L_x_205) ;  /* 0xfffffffc00f08947 */ /* 0x002fea000383ffff */
[----:B------:R-:W-:Y:S05]  /*ac60*/  BRA `(.L_x_240) ;  /* 0xfffffff000787947 */ /* 0x000fea000383ffff */
.L_x_206:
[----:B0-----:R0:W1:Y:S02]  /*ac70*/  SYNCS.PHASECHK.TRANS64.TRYWAIT P0, [R6+URZ], R5 ;  /* 0x00000005060075a7 */ /* 0x001064000800017f */
[----:B-1----:R-:W-:Y:S05]  /*ac80*/  @!P0 NANOSLEEP.SYNCS 0x989680 ;  /* 0x009896800000895d */ /* 0x002fea0003900000 */
[----:B------:R-:W1:Y:S02]  /*ac90*/  @!P0 SYNCS.PHASECHK.TRANS64 P0, [R6+URZ], R5 ;  /* 0x00000005060085a7 */ /* 0x000e64000800007f */
[----:B-1----:R-:W-:Y:S05]  /*aca0*/  @!P0 BRA `(.L_x_206) ;  /* 0xfffffffc00f08947 */ /* 0x002fea000383ffff */
[----:B------:R-:W-:Y:S05]  /*acb0*/  BRA `(.L_x_241) ;  /* 0xfffffff000887947 */ /* 0x000fea000383ffff */
.L_x_207:
[----:B0-----:R0:W1:Y:S02]  /*acc0*/  SYNCS.PHASECHK.TRANS64.TRYWAIT P0, [R9+URZ], R4 ;  /* 0x00000004090075a7 */ /* 0x001064000800017f */
[----:B-1----:R-:W-:Y:S05]  /*acd0*/  @!P0 NANOSLEEP.SYNCS 0x989680 ;  /* 0x009896800000895d */ /* 0x002fea0003900000 */
[----:B------:R-:W1:Y:S02]  /*ace0*/  @!P0 SYNCS.PHASECHK.TRANS64 P0, [R9+URZ], R4 ;  /* 0x00000004090085a7 */ /* 0x000e64000800007f */
[----:B-1----:R-:W-:Y:S05]  /*acf0*/  @!P0 BRA `(.L_x_207) ;  /* 0xfffffffc00f08947 */ /* 0x002fea000383ffff */
[----:B------:R-:W-:Y:S05]  /*ad00*/  BRA `(.L_x_242) ;  /* 0xfffffff000987947 */ /* 0x000fea000383ffff */
.L_x_208:
[----:B0-----:R0:W1:Y:S02]  /*ad10*/  SYNCS.PHASECHK.TRANS64.TRYWAIT P0, [R6+URZ], R5 ;  /* 0x00000005060075a7 */ /* 0x001064000800017f */
[----:B-1----:R-:W-:Y:S05]  /*ad20*/  @!P0 NANOSLEEP.SYNCS 0x989680 ;  /* 0x009896800000895d */ /* 0x002fea0003900000 */
[----:B------:R-:W1:Y:S02]  /*ad30*/  @!P0 SYNCS.PHASECHK.TRANS64 P0, [R6+URZ], R5 ;  /* 0x00000005060085a7 */ /* 0x000e64000800007f */
[----:B-1----:R-:W-:Y:S05]  /*ad40*/  @!P0 BRA `(.L_x_208) ;  /* 0xfffffffc00f08947 */ /* 0x002fea000383ffff */
[----:B------:R-:W-:Y:S05]  /*ad50*/  BRA `(.L_x_243) ;  /* 0xfffffff000a87947 */ /* 0x000fea000383ffff */
.L_x_209:
[----:B0-----:R0:W1:Y:S02]  /*ad60*/  SYNCS.PHASECHK.TRANS64.TRYWAIT P0, [R9+URZ], R4 ;  /* 0x00000004090075a7 */ /* 0x001064000800017f */
[----:B-1----:R-:W-:Y:S05]  /*ad70*/  @!P0 NANOSLEEP.SYNCS 0x989680 ;  /* 0x009896800000895d */ /* 0x002fea0003900000 */
[----:B------:R-:W1:Y:S02]  /*ad80*/  @!P0 SYNCS.PHASECHK.TRANS64 P0, [R9+URZ], R4 ;  /* 0x00000004090085a7 */ /* 0x000e64000800007f */
[----:B-1----:R-:W-:Y:S05]  /*ad90*/  @!P0 BRA `(.L_x_209) ;  /* 0xfffffffc00f08947 */ /* 0x002fea000383ffff */
[----:B------:R-:W-:Y:S05]  /*ada0*/  BRA `(.L_x_244) ;  /* 0xfffffff000b87947 */ /* 0x000fea000383ffff */
.L_x_210:
[----:B0-----:R0:W1:Y:S02]  /*adb0*/  SYNCS.PHASECHK.TRANS64.TRYWAIT P0, [R6+URZ], R5 ;  /* 0x00000005060075a7 */ /* 0x001064000800017f */
[----:B-1----:R-:W-:Y:S05]  /*adc0*/  @!P0 NANOSLEEP.SYNCS 0x989680 ;  /* 0x009896800000895d */ /* 0x002fea0003900000 */
[----:B------:R-:W1:Y:S02]  /*add0*/  @!P0 SYNCS.PHASECHK.TRANS64 P0, [R6+URZ], R5 ;  /* 0x00000005060085a7 */ /* 0x000e64000800007f */
[----:B-1----:R-:W-:Y:S05]  /*ade0*/  @!P0 BRA `(.L_x_210) ;  /* 0xfffffffc00f08947 */ /* 0x002fea000383ffff */
[----:B------:R-:W-:Y:S05]  /*adf0*/  BRA `(.L_x_245) ;  /* 0xfffffff000c87947 */ /* 0x000fea000383ffff */
.L_x_211:
[----:B0-----:R0:W1:Y:S02]  /*ae00*/  SYNCS.PHASECHK.TRANS64.TRYWAIT P0, [R9+URZ], R4 ;  /* 0x00000004090075a7 */ /* 0x001064000800017f */
[----:B-1----:R-:W-:Y:S05]  /*ae10*/  @!P0 NANOSLEEP.SYNCS 0x989680 ;  /* 0x009896800000895d */ /* 0x002fea0003900000 */
[----:B------:R-:W1:Y:S02]  /*ae20*/  @!P0 SYNCS.PHASECHK.TRANS64 P0, [R9+URZ], R4 ;  /* 0x00000004090085a7 */ /* 0x000e64000800007f */
[----:B-1----:R-:W-:Y:S05]  /*ae30*/  @!P0 BRA `(.L_x_211) ;  /* 0xfffffffc00f08947 */ /* 0x002fea000383ffff */
[----:B------:R-:W-:Y:S05]  /*ae40*/  BRA `(.L_x_246) ;  /* 0xfffffff000d87947 */ /* 0x000fea000383ffff */
.L_x_212:
[----:B0-----:R0:W1:Y:S02]  /*ae50*/  SYNCS.PHASECHK.TRANS64.TRYWAIT P0, [R6+URZ], R5 ;  /* 0x00000005060075a7 */ /* 0x001064000800017f */
[----:B-1----:R-:W-:Y:S05]  /*ae60*/  @!P0 NANOSLEEP.SYNCS 0x989680 ;  /* 0x009896800000895d */ /* 0x002fea0003900000 */
[----:B------:R-:W1:Y:S02]  /*ae70*/  @!P0 SYNCS.PHASECHK.TRANS64 P0, [R6+URZ], R5 ;  /* 0x00000005060085a7 */ /* 0x000e64000800007f */
[----:B-1----:R-:W-:Y:S05]  /*ae80*/  @!P0 BRA `(.L_x_212) ;  /* 0xfffffffc00f08947 */ /* 0x002fea000383ffff */
[----:B------:R-:W-:Y:S05]  /*ae90*/  BRA `(.L_x_247) ;  /* 0xfffffff000e87947 */ /* 0x000fea000383ffff */
.L_x_213:
[----:B0-----:R0:W1:Y:S02]  /*aea0*/  SYNCS.PHASECHK.TRANS64.TRYWAIT P0, [R9+URZ], R4 ;  /* 0x00000004090075a7 */ /* 0x001064000800017f */
[----:B-1----:R-:W-:Y:S05]  /*aeb0*/  @!P0 NANOSLEEP.SYNCS 0x989680 ;  /* 0x009896800000895d */ /* 0x002fea0003900000 */
[----:B------:R-:W1:Y:S02]  /*aec0*/  @!P0 SYNCS.PHASECHK.TRANS64 P0, [R9+URZ], R4 ;  /* 0x00000004090085a7 */ /* 0x000e64000800007f */
[----:B-1----:R-:W-:Y:S05]  /*aed0*/  @!P0 BRA `(.L_x_213) ;  /* 0xfffffffc00f08947 */ /* 0x002fea000383ffff */
[----:B------:R-:W-:Y:S05]  /*aee0*/  BRA `(.L_x_248) ;  /* 0xfffffff000f87947 */ /* 0x000fea000383ffff */
.L_x_214:
[----:B0-----:R0:W1:Y:S02]  /*aef0*/  SYNCS.PHASECHK.TRANS64.TRYWAIT P0, [R6+URZ], R5 ;  /* 0x00000005060075a7 */ /* 0x001064000800017f */
[----:B-1----:R-:W-:Y:S05]  /*af00*/  @!P0 NANOSLEEP.SYNCS 0x989680 ;  /* 0x009896800000895d */ /* 0x002fea0003900000 */
[----:B------:R-:W1:Y:S02]  /*af10*/  @!P0 SYNCS.PHASECHK.TRANS64 P0, [R6+URZ], R5 ;  /* 0x00000005060085a7 */ /* 0x000e64000800007f */
[----:B-1----:R-:W-:Y:S05]  /*af20*/  @!P0 BRA `(.L_x_214) ;  /* 0xfffffffc00f08947 */ /* 0x002fea000383ffff */
[----:B------:R-:W-:Y:S05]  /*af30*/  BRA `(.L_x_249) ;  /* 0xfffffff400087947 */ /* 0x000fea000383ffff */
.L_x_215:
[----:B0-----:R0:W1:Y:S02]  /*af40*/  SYNCS.PHASECHK.TRANS64.TRYWAIT P0, [R9+URZ], R4 ;  /* 0x00000004090075a7 */ /* 0x001064000800017f */
[----:B-1----:R-:W-:Y:S05]  /*af50*/  @!P0 NANOSLEEP.SYNCS 0x989680 ;  /* 0x009896800000895d */ /* 0x002fea0003900000 */
[----:B------:R-:W1:Y:S02]  /*af60*/  @!P0 SYNCS.PHASECHK.TRANS64 P0, [R9+URZ], R4 ;  /* 0x00000004090085a7 */ /* 0x000e64000800007f */
[----:B-1----:R-:W-:Y:S05]  /*af70*/  @!P0 BRA `(.L_x_215) ;  /* 0xfffffffc00f08947 */ /* 0x002fea000383ffff */
[----:B------:R-:W-:Y:S05]  /*af80*/  BRA `(.L_x_250) ;  /* 0xfffffff400187947 */ /* 0x000fea000383ffff */
.L_x_216:
[----:B0-----:R0:W1:Y:S02]  /*af90*/  SYNCS.PHASECHK.TRANS64.TRYWAIT P0, [R6+URZ], R5 ;  /* 0x00000005060075a7 */ /* 0x001064000800017f */
[----:B-1----:R-:W-:Y:S05]  /*afa0*/  @!P0 NANOSLEEP.SYNCS 0x989680 ;  /* 0x009896800000895d */ /* 0x002fea0003900000 */
[----:B------:R-:W1:Y:S02]  /*afb0*/  @!P0 SYNCS.PHASECHK.TRANS64 P0, [R6+URZ], R5 ;  /* 0x00000005060085a7 */ /* 0x000e64000800007f */
[----:B-1----:R-:W-:Y:S05]  /*afc0*/  @!P0 BRA `(.L_x_216) ;  /* 0xfffffffc00f08947 */ /* 0x002fea000383ffff */
[----:B------:R-:W-:Y:S05]  /*afd0*/  BRA `(.L_x_251) ;  /* 0xfffffff400287947 */ /* 0x000fea000383ffff */
.L_x_217:
[----:B0-----:R0:W1:Y:S02]  /*afe0*/  SYNCS.PHASECHK.TRANS64.TRYWAIT P0, [R9+URZ], R4 ;  /* 0x00000004090075a7 */ /* 0x001064000800017f */
[----:B-1----:R-:W-:Y:S05]  /*aff0*/  @!P0 NANOSLEEP.SYNCS 0x989680 ;  /* 0x009896800000895d */ /* 0x002fea0003900000 */
[----:B------:R-:W1:Y:S02]  /*b000*/  @!P0 SYNCS.PHASECHK.TRANS64 P0, [R9+URZ], R4 ;  /* 0x00000004090085a7 */ /* 0x000e64000800007f */
[----:B-1----:R-:W-:Y:S05]  /*b010*/  @!P0 BRA `(.L_x_217) ;  /* 0xfffffffc00f08947 */ /* 0x002fea000383ffff */
[----:B------:R-:W-:Y:S05]  /*b020*/  BRA `(.L_x_252) ;  /* 0xfffffff400387947 */ /* 0x000fea000383ffff */
.L_x_218:
[----:B-1----:R1:W2:Y:S02]  /*b030*/  SYNCS.PHASECHK.TRANS64.TRYWAIT P0, [R6+URZ], R5 ;  /* 0x00000005060075a7 */ /* 0x0022a4000800017f */
[----:B--2---:R-:W-:Y:S05]  /*b040*/  @!P0 NANOSLEEP.SYNCS 0x989680 ;  /* 0x009896800000895d */ /* 0x004fea0003900000 */
[----:B------:R-:W2:Y:S02]  /*b050*/  @!P0 SYNCS.PHASECHK.TRANS64 P0, [R6+URZ], R5 ;  /* 0x00000005060085a7 */ /* 0x000ea4000800007f */
[----:B--2---:R-:W-:Y:S05]  /*b060*/  @!P0 BRA `(.L_x_218) ;  /* 0xfffffffc00f08947 */ /* 0x004fea000383ffff */
[----:B------:R-:W-:Y:S05]  /*b070*/  BRA `(.L_x_253) ;  /* 0xfffffff400407947 */ /* 0x000fea000383ffff */
.L_x_254:
[----:B------:R-:W-:-:S00]  /*b080*/  BRA `(.L_x_254) ;  /* 0xfffffffc00fc7947 */ /* 0x000fc0000383ffff */
[----:B------:R-:W-:-:S00]  /*b090*/  NOP ;  /* 0x0000000000007918 */ /* 0x000fc00000000000 */
        /* <DEDUP_REMOVED lines=14> */
.L_x_255:


//--------------------- .nv.shared._ZN7cutlass13device_kernelINS_4gemm6kernel13GemmUniversalIN4cute5tupleIJiiiiEEENS1_10collective13CollectiveMmaINS1_37MainloopSm90TmaGmmaWarpSpecializedFP8ILi28ENS5_IJNS4_1CILi2EEENSA_ILi1EEESC_EEENS1_35KernelTmaWarpSpecializedCooperativeEEENS5_IJNSA_ILi192EEENSA_ILi64EEENSA_ILi32EEEEEENS_12float_e4m3_tENS5_IJlSC_lEEESK_SL_NS4_8TiledMMAINS4_8MMA_AtomIJNS4_4SM904GMMA30MMA_64x64x32_F32E4M3E4M3_SS_TNILNSP_7ScaleInE1ELSR_1EEEEEENS4_6LayoutISD_NS5_IJSC_NSA_ILi0EEESV_EEEEENS5_IJNS4_10UnderscoreESY_SY_EEEEENS4_13SM90_TMA_LOADENS4_14ComposedLayoutINS4_7SwizzleILi1ELi4ELi3EEENS4_18smem_ptr_flag_bitsILi8EEENSU_INS5_IJNSA_ILi8EEESI_EEENS5_IJSI_SC_EEEEEEEvNS4_8identityENS4_23SM90_TMA_LOAD_MULTICASTES1B_vS1C_EENS_8epilogue10collective6detail29Sm90TmaWarpSpecializedAdapterINS1G_15DefaultEpilogueISK_SL_SL_NS1F_6thread17LinearCombinationISK_Li1EffLNS1K_9ScaleType4KindE0ELNS_15FloatRoundStyleE2ESK_EENS1_15EpilogueDefaultEEEEEvvEEEEvNT_6ParamsE --------------------------
	.section	.nv.shared._ZN7cutlass13device_kernelINS_4gemm6kernel13GemmUniversalIN4cute5tupleIJiiiiEEENS1_10collective13CollectiveMmaINS1_37MainloopSm90TmaGmmaWarpSpecializedFP8ILi28ENS5_IJNS4_1CILi2EEENSA_ILi1EEESC_EEENS1_35KernelTmaWarpSpecializedCooperativeEEENS5_IJNSA_ILi192EEENSA_ILi64EEENSA_ILi32EEEEEENS_12float_e4m3_tENS5_IJlSC_lEEESK_SL_NS4_8TiledMMAINS4_8MMA_AtomIJNS4_4SM904GMMA30MMA_64x64x32_F32E4M3E4M3_SS_TNILNSP_7ScaleInE1ELSR_1EEEEEENS4_6LayoutISD_NS5_IJSC_NSA_ILi0EEESV_EEEEENS5_IJNS4_10UnderscoreESY_SY_EEEEENS4_13SM90_TMA_LOADENS4_14ComposedLayoutINS4_7SwizzleILi1ELi4ELi3EEENS4_18smem_ptr_flag_bitsILi8EEENSU_INS5_IJNSA_ILi8EEESI_EEENS5_IJSI_SC_EEEEEEEvNS4_8identityENS4_23SM90_TMA_LOAD_MULTICASTES1B_vS1C_EENS_8epilogue10collective6detail29Sm90TmaWarpSpecializedAdapterINS1G_15DefaultEpilogueISK_SL_SL_NS1F_6thread17LinearCombinationISK_Li1EffLNS1K_9ScaleType4KindE0ELNS_15FloatRoundStyleE2ESK_EENS1_15EpilogueDefaultEEEEEvvEEEEvNT_6ParamsE,"aw",@nobits
	.sectionflags	@""
	.align	16
	.zero		1024


//--------------------- .nv.shared.reserved.0     --------------------------
	.section	.nv.shared.reserved.0,"aw",@nobits
	.weak		__nv_reservedSMEM_offset_0_alias
	.size		__nv_reservedSMEM_offset_0_alias, 0, 0
	.other		__nv_reservedSMEM_offset_0_alias,@"STO_CUDA_RESERVED_SHARED STV_DEFAULT"
__nv_reservedSMEM_offset_0_alias:
	.zero		0


//--------------------- .nv.global                --------------------------
	.section	.nv.global,"aw",@nobits
.nv.global:
	.type		_ZN40_INTERNAL_3f5e8d2c_4_k_cu_8c48c054_164534cute1_E,@object
	.size		_ZN40_INTERNAL_3f5e8d2c_4_k_cu_8c48c054_164534cute1_E,(_ZN40_INTERNAL_3f5e8d2c_4_k_cu_8c48c054_164534cuda3std3__45__cpo6cbeginE - _ZN40_INTERNAL_3f5e8d2c_4_k_cu_8c48c054_164534cute1_E)
_ZN40_INTERNAL_3f5e8d2c_4_k_cu_8c48c054_164534cute1_E:
	.zero		1
	.type		_ZN40_INTERNAL_3f5e8d2c_4_k_cu_8c48c054_164534cuda3std3__45__cpo6cbeginE,@object
	.size		_ZN40_INTERNAL_3f5e8d2c_4_k_cu_8c48c054_164534cuda3std3__45__cpo6cbeginE,(_ZN40_INTERNAL_3f5e8d2c_4_k_cu_8c48c054_164534cuda3std3__48in_placeE - _ZN40_INTERNAL_3f5e8d2c_4_k_cu_8c48c054_164534cuda3std3__45__cpo6cbeginE)
_ZN40_INTERNAL_3f5e8d2c_4_k_cu_8c48c054_164534cuda3std3__45__cpo6cbeginE:
	.zero		1
	.type		_ZN40_INTERNAL_3f5e8d2c_4_k_cu_8c48c054_164534cuda3std3__48in_placeE,@object
	.size		_ZN40_INTERNAL_3f5e8d2c_4_k_cu_8c48c054_164534cuda3std3__48in_placeE,(_ZN40_INTERNAL_3f5e8d2c_4_k_cu_8c48c054_164534cuda3std6ranges3__45__cpo9iter_moveE - _ZN40_INTERNAL_3f5e8d2c_4_k_cu_8c48c054_164534cuda3std3__48in_placeE)
_ZN40_INTERNAL_3f5e8d2c_4_k_cu_8c48c054_164534cuda3std3__48in_placeE:
	.zero		1
	.type		_ZN40_INTERNAL_3f5e8d2c_4_k_cu_8c48c054_164534cuda3std6ranges3__45__cpo9iter_moveE,@object
	.size		_ZN40_INTERNAL_3f5e8d2c_4_k_cu_8c48c054_164534cuda3std6ranges3__45__cpo9iter_moveE,(_ZN40_INTERNAL_3f5e8d2c_4_k_cu_8c48c054_164534cuda3std3__45__cpo5beginE - _ZN40_INTERNAL_3f5e8d2c_4_k_cu_8c48c054_164534cuda3std6ranges3__45__cpo9iter_moveE)
_ZN40_INTERNAL_3f5e8d2c_4_k_cu_8c48c054_164534cuda3std6ranges3__45__cpo9iter_moveE:
	.zero		1
	.type		_ZN40_INTERNAL_3f5e8d2c_4_k_cu_8c48c054_164534cuda3std3__45__cpo5beginE,@object
	.size		_ZN40_INTERNAL_3f5e8d2c_4_k_cu_8c48c054_164534cuda3std3__45__cpo5beginE,(_ZN40_INTERNAL_3f5e8d2c_4_k_cu_8c48c054_164534cuda3std3__442_GLOBAL__N__3f5e8d2c_4_k_cu_8c48c054_164536ignoreE - _ZN40_INTERNAL_3f5e8d2c_4_k_cu_8c48c054_164534cuda3std3__45__cpo5beginE)
_ZN40_INTERNAL_3f5e8d2c_4_k_cu_8c48c054_164534cuda3std3__45__cpo5beginE:
	.zero		1
	.type		_ZN40_INTERNAL_3f5e8d2c_4_k_cu_8c48c054_164534cuda3std3__442_GLOBAL__N__3f5e8d2c_4_k_cu_8c48c054_164536ignoreE,@object
	.size		_ZN40_INTERNAL_3f5e8d2c_4_k_cu_8c48c054_164534cuda3std3__442_GLOBAL__N__3f5e8d2c_4_k_cu_8c48c054_164536ignoreE,(_ZN40_INTERNAL_3f5e8d2c_4_k_cu_8c48c054_164534cute7productE - _ZN40_INTERNAL_3f5e8d2c_4_k_cu_8c48c054_164534cuda3std3__442_GLOBAL__N__3f5e8d2c_4_k_cu_8c48c054_164536ignoreE)
_ZN40_INTERNAL_3f5e8d2c_4_k_cu_8c48c054_164534cuda3std3__442_GLOBAL__N__3f5e8d2c_4_k_cu_8c48c054_164536ignoreE:
	.zero		1
	.type		_ZN40_INTERNAL_3f5e8d2c_4_k_cu_8c48c054_164534cute7productE,@object
	.size		_ZN40_INTERNAL_3f5e8d2c_4_k_cu_8c48c054_164534cute7productE,(_ZN40_INTERNAL_3f5e8d2c_4_k_cu_8c48c054_164534cuda3std3__45__cpo3endE - _ZN40_INTERNAL_3f5e8d2c_4_k_cu_8c48c054_164534cute7productE)
_ZN40_INTERNAL_3f5e8d2c_4_k_cu_8c48c054_164534cute7productE:
	.zero		1
	.type		_ZN40_INTERNAL_3f5e8d2c_4_k_cu_8c48c054_164534cuda3std3__45__cpo3endE,@object
	.size		_ZN40_INTERNAL_3f5e8d2c_4_k_cu_8c48c054_164534cuda3std3__45__cpo3endE,(_ZN40_INTERNAL_3f5e8d2c_4_k_cu_8c48c054_164534cuda3std3__419piecewise_constructE - _ZN40_INTERNAL_3f5e8d2c_4_k_cu_8c48c054_164534cuda3std3__45__cpo3endE)
_ZN40_INTERNAL_3f5e8d2c_4_k_cu_8c48c054_164534cuda3std3__45__cpo3endE:
	.zero		1
	.type		_ZN40_INTERNAL_3f5e8d2c_4_k_cu_8c48c054_164534cuda3std3__419piecewise_constructE,@object
	.size		_ZN40_INTERNAL_3f5e8d2c_4_k_cu_8c48c054_164534cuda3std3__419piecewise_constructE,(_ZN40_INTERNAL_3f5e8d2c_4_k_cu_8c48c054_164534cuda3std3__45__cpo4cendE - _ZN40_INTERNAL_3f5e8d2c_4_k_cu_8c48c054_164534cuda3std3__419piecewise_constructE)
_ZN40_INTERNAL_3f5e8d2c_4_k_cu_8c48c054_164534cuda3std3__419piecewise_constructE:
	.zero		1
	.type		_ZN40_INTERNAL_3f5e8d2c_4_k_cu_8c48c054_164534cuda3std3__45__cpo4cendE,@object
	.size		_ZN40_INTERNAL_3f5e8d2c_4_k_cu_8c48c054_164534cuda3std3__45__cpo4cendE,(_ZN40_INTERNAL_3f5e8d2c_4_k_cu_8c48c054_164534cuda3std6ranges3__45__cpo4swapE - _ZN40_INTERNAL_3f5e8d2c_4_k_cu_8c48c054_164534cuda3std3__45__cpo4cendE)
_ZN40_INTERNAL_3f5e8d2c_4_k_cu_8c48c054_164534cuda3std3__45__cpo4cendE:
	.zero		1
	.type		_ZN40_INTERNAL_3f5e8d2c_4_k_cu_8c48c054_164534cuda3std6ranges3__45__cpo4swapE,@object
	.size		_ZN40_INTERNAL_3f5e8d2c_4_k_cu_8c48c054_164534cuda3std6ranges3__45__cpo4swapE,(.L_7 - _ZN40_INTERNAL_3f5e8d2c_4_k_cu_8c48c054_164534cuda3std6ranges3__45__cpo4swapE)
_ZN40_INTERNAL_3f5e8d2c_4_k_cu_8c48c054_164534cuda3std6ranges3__45__cpo4swapE:
	.zero		1
.L_7:


//--------------------- .nv.constant0._ZN7cutlass13device_kernelINS_4gemm6kernel13GemmUniversalIN4cute5tupleIJiiiiEEENS1_10collective13CollectiveMmaINS1_37MainloopSm90TmaGmmaWarpSpecializedFP8ILi28ENS5_IJNS4_1CILi2EEENSA_ILi1EEESC_EEENS1_35KernelTmaWarpSpecializedCooperativeEEENS5_IJNSA_ILi192EEENSA_ILi64EEENSA_ILi32EEEEEENS_12float_e4m3_tENS5_IJlSC_lEEESK_SL_NS4_8TiledMMAINS4_8MMA_AtomIJNS4_4SM904GMMA30MMA_64x64x32_F32E4M3E4M3_SS_TNILNSP_7ScaleInE1ELSR_1EEEEEENS4_6LayoutISD_NS5_IJSC_NSA_ILi0EEESV_EEEEENS5_IJNS4_10UnderscoreESY_SY_EEEEENS4_13SM90_TMA_LOADENS4_14ComposedLayoutINS4_7SwizzleILi1ELi4ELi3EEENS4_18smem_ptr_flag_bitsILi8EEENSU_INS5_IJNSA_ILi8EEESI_EEENS5_IJSI_SC_EEEEEEEvNS4_8identityENS4_23SM90_TMA_LOAD_MULTICASTES1B_vS1C_EENS_8epilogue10collective6detail29Sm90TmaWarpSpecializedAdapterINS1G_15DefaultEpilogueISK_SL_SL_NS1F_6thread17LinearCombinationISK_Li1EffLNS1K_9ScaleType4KindE0ELNS_15FloatRoundStyleE2ESK_EENS1_15EpilogueDefaultEEEEEvvEEEEvNT_6ParamsE --------------------------
	.section	.nv.constant0._ZN7cutlass13device_kernelINS_4gemm6kernel13GemmUniversalIN4cute5tupleIJiiiiEEENS1_10collective13CollectiveMmaINS1_37MainloopSm90TmaGmmaWarpSpecializedFP8ILi28ENS5_IJNS4_1CILi2EEENSA_ILi1EEESC_EEENS1_35KernelTmaWarpSpecializedCooperativeEEENS5_IJNSA_ILi192EEENSA_ILi64EEENSA_ILi32EEEEEENS_12float_e4m3_tENS5_IJlSC_lEEESK_SL_NS4_8TiledMMAINS4_8MMA_AtomIJNS4_4SM904GMMA30MMA_64x64x32_F32E4M3E4M3_SS_TNILNSP_7ScaleInE1ELSR_1EEEEEENS4_6LayoutISD_NS5_IJSC_NSA_ILi0EEESV_EEEEENS5_IJNS4_10UnderscoreESY_SY_EEEEENS4_13SM90_TMA_LOADENS4_14ComposedLayoutINS4_7SwizzleILi1ELi4ELi3EEENS4_18smem_ptr_flag_bitsILi8EEENSU_INS5_IJNSA_ILi8EEESI_EEENS5_IJSI_SC_EEEEEEEvNS4_8identityENS4_23SM90_TMA_LOAD_MULTICASTES1B_vS1C_EENS_8epilogue10collective6detail29Sm90TmaWarpSpecializedAdapterINS1G_15DefaultEpilogueISK_SL_SL_NS1F_6thread17LinearCombinationISK_Li1EffLNS1K_9ScaleType4KindE0ELNS_15FloatRoundStyleE2ESK_EENS1_15EpilogueDefaultEEEEEvvEEEEvNT_6ParamsE,"a",@progbits
	.sectionflags	@""
	.align	4
.nv.constant0._ZN7cutlass13device_kernelINS_4gemm6kernel13GemmUniversalIN4cute5tupleIJiiiiEEENS1_10collective13CollectiveMmaINS1_37MainloopSm90TmaGmmaWarpSpecializedFP8ILi28ENS5_IJNS4_1CILi2EEENSA_ILi1EEESC_EEENS1_35KernelTmaWarpSpecializedCooperativeEEENS5_IJNSA_ILi192EEENSA_ILi64EEENSA_ILi32EEEEEENS_12float_e4m3_tENS5_IJlSC_lEEESK_SL_NS4_8TiledMMAINS4_8MMA_AtomIJNS4_4SM904GMMA30MMA_64x64x32_F32E4M3E4M3_SS_TNILNSP_7ScaleInE1ELSR_1EEEEEENS4_6LayoutISD_NS5_IJSC_NSA_ILi0EEESV_EEEEENS5_IJNS4_10UnderscoreESY_SY_EEEEENS4_13SM90_TMA_LOADENS4_14ComposedLayoutINS4_7SwizzleILi1ELi4ELi3EEENS4_18smem_ptr_flag_bitsILi8EEENSU_INS5_IJNSA_ILi8EEESI_EEENS5_IJSI_SC_EEEEEEEvNS4_8identityENS4_23SM90_TMA_LOAD_MULTICASTES1B_vS1C_EENS_8epilogue10collective6detail29Sm90TmaWarpSpecializedAdapterINS1G_15DefaultEpilogueISK_SL_SL_NS1F_6thread17LinearCombinationISK_Li1EffLNS1K_9ScaleType4KindE0ELNS_15FloatRoundStyleE2ESK_EENS1_15EpilogueDefaultEEEEEvvEEEEvNT_6ParamsE:
	.zero		1664


//--------------------- SYMBOLS --------------------------

	.type		.nv.reservedSmem.offset0,@object
	.size		.nv.reservedSmem.offset0,0x4
